//
// Generated by NVIDIA NVVM Compiler
//
// Compiler Build ID: CL-36424714
// Cuda compilation tools, release 13.0, V13.0.88
// Based on NVVM 20.0.0
//

.version 9.0
.target sm_100
.address_size 64

	// .globl	_Z14ELL_COO_kernelPKfS0_PfPiS1_S2_S2_S1_iiiS2_

.visible .entry _Z14ELL_COO_kernelPKfS0_PfPiS1_S2_S2_S1_iiiS2_(
	.param .u64 .ptr .align 1 _Z14ELL_COO_kernelPKfS0_PfPiS1_S2_S2_S1_iiiS2__param_0,
	.param .u64 .ptr .align 1 _Z14ELL_COO_kernelPKfS0_PfPiS1_S2_S2_S1_iiiS2__param_1,
	.param .u64 .ptr .align 1 _Z14ELL_COO_kernelPKfS0_PfPiS1_S2_S2_S1_iiiS2__param_2,
	.param .u64 .ptr .align 1 _Z14ELL_COO_kernelPKfS0_PfPiS1_S2_S2_S1_iiiS2__param_3,
	.param .u64 .ptr .align 1 _Z14ELL_COO_kernelPKfS0_PfPiS1_S2_S2_S1_iiiS2__param_4,
	.param .u64 .ptr .align 1 _Z14ELL_COO_kernelPKfS0_PfPiS1_S2_S2_S1_iiiS2__param_5,
	.param .u64 .ptr .align 1 _Z14ELL_COO_kernelPKfS0_PfPiS1_S2_S2_S1_iiiS2__param_6,
	.param .u64 .ptr .align 1 _Z14ELL_COO_kernelPKfS0_PfPiS1_S2_S2_S1_iiiS2__param_7,
	.param .u32 _Z14ELL_COO_kernelPKfS0_PfPiS1_S2_S2_S1_iiiS2__param_8,
	.param .u32 _Z14ELL_COO_kernelPKfS0_PfPiS1_S2_S2_S1_iiiS2__param_9,
	.param .u32 _Z14ELL_COO_kernelPKfS0_PfPiS1_S2_S2_S1_iiiS2__param_10,
	.param .u64 .ptr .align 1 _Z14ELL_COO_kernelPKfS0_PfPiS1_S2_S2_S1_iiiS2__param_11
)
{
	.reg .pred 	%p<74>;
	.reg .b32 	%r<249>;
	.reg .b32 	%f<193>;
	.reg .b64 	%rd<261>;

	ld.param.u64 	%rd38, [_Z14ELL_COO_kernelPKfS0_PfPiS1_S2_S2_S1_iiiS2__param_1];
	ld.param.u64 	%rd39, [_Z14ELL_COO_kernelPKfS0_PfPiS1_S2_S2_S1_iiiS2__param_2];
	ld.param.u64 	%rd40, [_Z14ELL_COO_kernelPKfS0_PfPiS1_S2_S2_S1_iiiS2__param_3];
	ld.param.u64 	%rd41, [_Z14ELL_COO_kernelPKfS0_PfPiS1_S2_S2_S1_iiiS2__param_4];
	ld.param.u64 	%rd35, [_Z14ELL_COO_kernelPKfS0_PfPiS1_S2_S2_S1_iiiS2__param_5];
	ld.param.u64 	%rd42, [_Z14ELL_COO_kernelPKfS0_PfPiS1_S2_S2_S1_iiiS2__param_6];
	ld.param.u32 	%r119, [_Z14ELL_COO_kernelPKfS0_PfPiS1_S2_S2_S1_iiiS2__param_8];
	ld.param.u32 	%r120, [_Z14ELL_COO_kernelPKfS0_PfPiS1_S2_S2_S1_iiiS2__param_9];
	cvta.to.global.u64 	%rd1, %rd39;
	cvta.to.global.u64 	%rd2, %rd40;
	cvta.to.global.u64 	%rd3, %rd38;
	cvta.to.global.u64 	%rd4, %rd42;
	cvta.to.global.u64 	%rd5, %rd41;
	cvta.to.global.u64 	%rd6, %rd35;
	mov.u32 	%r122, %ctaid.x;
	mov.u32 	%r123, %ntid.x;
	mul.lo.s32 	%r1, %r122, %r123;
	mov.u32 	%r124, %tid.x;
	add.s32 	%r2, %r1, %r124;
	setp.ge.s32 	%p1, %r2, %r120;
	@%p1 bra 	$L__BB0_109;
	ld.param.u32 	%r204, [_Z14ELL_COO_kernelPKfS0_PfPiS1_S2_S2_S1_iiiS2__param_10];
	setp.lt.s32 	%p2, %r204, 1;
	mov.b32 	%r223, 0;
	@%p2 bra 	$L__BB0_14;
	ld.param.u32 	%r205, [_Z14ELL_COO_kernelPKfS0_PfPiS1_S2_S2_S1_iiiS2__param_10];
	mul.lo.s32 	%r219, %r205, %r2;
	setp.lt.u32 	%p3, %r205, 4;
	mov.b32 	%r215, 0;
	mov.u32 	%r223, %r215;
	@%p3 bra 	$L__BB0_7;
	ld.param.u32 	%r206, [_Z14ELL_COO_kernelPKfS0_PfPiS1_S2_S2_S1_iiiS2__param_10];
	and.b32  	%r130, %r206, 2147483644;
	neg.s32 	%r221, %r130;
	mov.b32 	%r223, 0;
	mov.b32 	%r220, 1;
$L__BB0_4:
	ld.param.u64 	%rd248, [_Z14ELL_COO_kernelPKfS0_PfPiS1_S2_S2_S1_iiiS2__param_0];
	mul.wide.s32 	%rd43, %r219, 4;
	cvta.to.global.u64 	%rd44, %rd248;
	add.s64 	%rd45, %rd44, %rd43;
	add.s64 	%rd7, %rd45, 8;
	ld.global.f32 	%f2, [%rd45];
	setp.eq.f32 	%p4, %f2, 0f00000000;
	@%p4 bra 	$L__BB0_111;
	setp.ge.s32 	%p5, %r223, %r119;
	@%p5 bra 	$L__BB0_110;
	mad.lo.s32 	%r133, %r223, %r120, %r2;
	mul.wide.s32 	%rd51, %r133, 4;
	add.s64 	%rd52, %rd1, %rd51;
	st.global.f32 	[%rd52], %f2;
	add.s64 	%rd53, %rd2, %rd51;
	add.s32 	%r134, %r220, -1;
	st.global.u32 	[%rd53], %r134;
	add.s32 	%r223, %r223, 1;
	bra.uni 	$L__BB0_111;
$L__BB0_7:
	ld.param.u32 	%r208, [_Z14ELL_COO_kernelPKfS0_PfPiS1_S2_S2_S1_iiiS2__param_10];
	and.b32  	%r8, %r208, 3;
	setp.eq.s32 	%p13, %r8, 0;
	@%p13 bra 	$L__BB0_14;
	ld.param.u32 	%r209, [_Z14ELL_COO_kernelPKfS0_PfPiS1_S2_S2_S1_iiiS2__param_10];
	mad.lo.s32 	%r214, %r209, %r2, %r215;
	neg.s32 	%r213, %r8;
$L__BB0_9:
	.pragma "nounroll";
	ld.param.u64 	%rd249, [_Z14ELL_COO_kernelPKfS0_PfPiS1_S2_S2_S1_iiiS2__param_0];
	mul.wide.s32 	%rd78, %r214, 4;
	cvta.to.global.u64 	%rd79, %rd249;
	add.s64 	%rd80, %rd79, %rd78;
	ld.global.f32 	%f1, [%rd80];
	setp.eq.f32 	%p14, %f1, 0f00000000;
	@%p14 bra 	$L__BB0_13;
	setp.lt.s32 	%p15, %r223, %r119;
	@%p15 bra 	$L__BB0_12;
	ld.param.u64 	%rd256, [_Z14ELL_COO_kernelPKfS0_PfPiS1_S2_S2_S1_iiiS2__param_11];
	cvta.to.global.u64 	%rd81, %rd256;
	atom.global.add.u32 	%r145, [%rd81], 1;
	mul.wide.s32 	%rd82, %r145, 4;
	add.s64 	%rd83, %rd5, %rd82;
	st.global.f32 	[%rd83], %f1;
	add.s64 	%rd84, %rd6, %rd82;
	st.global.u32 	[%rd84], %r2;
	add.s64 	%rd85, %rd4, %rd82;
	st.global.u32 	[%rd85], %r215;
	bra.uni 	$L__BB0_13;
$L__BB0_12:
	mad.lo.s32 	%r146, %r223, %r120, %r2;
	mul.wide.s32 	%rd86, %r146, 4;
	add.s64 	%rd87, %rd1, %rd86;
	st.global.f32 	[%rd87], %f1;
	add.s64 	%rd88, %rd2, %rd86;
	st.global.u32 	[%rd88], %r215;
	add.s32 	%r223, %r223, 1;
$L__BB0_13:
	add.s32 	%r215, %r215, 1;
	add.s32 	%r214, %r214, 1;
	add.s32 	%r213, %r213, 1;
	setp.ne.s32 	%p16, %r213, 0;
	@%p16 bra 	$L__BB0_9;
$L__BB0_14:
	setp.ge.s32 	%p17, %r223, %r119;
	@%p17 bra 	$L__BB0_26;
	sub.s32 	%r21, %r119, %r223;
	sub.s32 	%r147, %r223, %r119;
	setp.gt.u32 	%p18, %r147, -8;
	@%p18 bra 	$L__BB0_18;
	mad.lo.s32 	%r231, %r223, %r120, %r2;
	and.b32  	%r148, %r21, -8;
	neg.s32 	%r230, %r148;
	mul.wide.s32 	%rd92, %r120, 4;
$L__BB0_17:
	.pragma "nounroll";
	mul.wide.s32 	%rd89, %r231, 4;
	add.s64 	%rd90, %rd1, %rd89;
	mov.b32 	%r149, 0;
	st.global.u32 	[%rd90], %r149;
	add.s64 	%rd91, %rd2, %rd89;
	mov.b32 	%r150, -1;
	st.global.u32 	[%rd91], %r150;
	add.s64 	%rd93, %rd90, %rd92;
	st.global.u32 	[%rd93], %r149;
	add.s64 	%rd94, %rd91, %rd92;
	st.global.u32 	[%rd94], %r150;
	add.s64 	%rd95, %rd93, %rd92;
	st.global.u32 	[%rd95], %r149;
	add.s64 	%rd96, %rd94, %rd92;
	st.global.u32 	[%rd96], %r150;
	add.s64 	%rd97, %rd95, %rd92;
	st.global.u32 	[%rd97], %r149;
	add.s64 	%rd98, %rd96, %rd92;
	st.global.u32 	[%rd98], %r150;
	add.s64 	%rd99, %rd97, %rd92;
	st.global.u32 	[%rd99], %r149;
	add.s64 	%rd100, %rd98, %rd92;
	st.global.u32 	[%rd100], %r150;
	add.s64 	%rd101, %rd99, %rd92;
	st.global.u32 	[%rd101], %r149;
	add.s64 	%rd102, %rd100, %rd92;
	st.global.u32 	[%rd102], %r150;
	add.s64 	%rd103, %rd101, %rd92;
	st.global.u32 	[%rd103], %r149;
	add.s64 	%rd104, %rd102, %rd92;
	st.global.u32 	[%rd104], %r150;
	add.s64 	%rd105, %rd103, %rd92;
	st.global.u32 	[%rd105], %r149;
	add.s64 	%rd106, %rd104, %rd92;
	st.global.u32 	[%rd106], %r150;
	add.s32 	%r223, %r223, 8;
	shl.b32 	%r151, %r120, 3;
	add.s32 	%r231, %r231, %r151;
	add.s32 	%r230, %r230, 8;
	setp.eq.s32 	%p19, %r230, 0;
	@%p19 bra 	$L__BB0_18;
	bra.uni 	$L__BB0_17;
$L__BB0_18:
	and.b32  	%r41, %r21, 7;
	setp.eq.s32 	%p20, %r41, 0;
	@%p20 bra 	$L__BB0_26;
	and.b32  	%r42, %r21, 3;
	setp.lt.u32 	%p21, %r41, 4;
	@%p21 bra 	$L__BB0_21;
	mad.lo.s32 	%r152, %r223, %r120, %r2;
	mul.wide.s32 	%rd107, %r152, 4;
	add.s64 	%rd108, %rd1, %rd107;
	mov.b32 	%r153, 0;
	st.global.u32 	[%rd108], %r153;
	add.s64 	%rd109, %rd2, %rd107;
	mov.b32 	%r154, -1;
	st.global.u32 	[%rd109], %r154;
	mul.wide.s32 	%rd110, %r120, 4;
	add.s64 	%rd111, %rd108, %rd110;
	st.global.u32 	[%rd111], %r153;
	add.s64 	%rd112, %rd109, %rd110;
	st.global.u32 	[%rd112], %r154;
	add.s64 	%rd113, %rd111, %rd110;
	st.global.u32 	[%rd113], %r153;
	add.s64 	%rd114, %rd112, %rd110;
	st.global.u32 	[%rd114], %r154;
	add.s64 	%rd115, %rd113, %rd110;
	st.global.u32 	[%rd115], %r153;
	add.s64 	%rd116, %rd114, %rd110;
	st.global.u32 	[%rd116], %r154;
	add.s32 	%r223, %r223, 4;
$L__BB0_21:
	setp.eq.s32 	%p22, %r42, 0;
	@%p22 bra 	$L__BB0_26;
	setp.eq.s32 	%p23, %r42, 1;
	@%p23 bra 	$L__BB0_24;
	mad.lo.s32 	%r155, %r223, %r120, %r2;
	mul.wide.s32 	%rd117, %r155, 4;
	add.s64 	%rd118, %rd1, %rd117;
	mov.b32 	%r156, 0;
	st.global.u32 	[%rd118], %r156;
	add.s64 	%rd119, %rd2, %rd117;
	mov.b32 	%r157, -1;
	st.global.u32 	[%rd119], %r157;
	mul.wide.s32 	%rd120, %r120, 4;
	add.s64 	%rd121, %rd118, %rd120;
	st.global.u32 	[%rd121], %r156;
	add.s64 	%rd122, %rd119, %rd120;
	st.global.u32 	[%rd122], %r157;
	add.s32 	%r223, %r223, 2;
$L__BB0_24:
	and.b32  	%r158, %r21, 1;
	setp.eq.b32 	%p24, %r158, 1;
	not.pred 	%p25, %p24;
	@%p25 bra 	$L__BB0_26;
	mad.lo.s32 	%r159, %r223, %r120, %r2;
	mul.wide.s32 	%rd123, %r159, 4;
	add.s64 	%rd124, %rd1, %rd123;
	mov.b32 	%r160, 0;
	st.global.u32 	[%rd124], %r160;
	add.s64 	%rd125, %rd2, %rd123;
	mov.b32 	%r161, -1;
	st.global.u32 	[%rd125], %r161;
$L__BB0_26:
	setp.lt.s32 	%p26, %r119, 1;
	mov.f32 	%f163, 0f00000000;
	@%p26 bra 	$L__BB0_67;
	setp.lt.u32 	%p27, %r119, 8;
	mov.f32 	%f163, 0f00000000;
	mov.b32 	%r234, 0;
	@%p27 bra 	$L__BB0_46;
	and.b32  	%r163, %r119, 2147483640;
	neg.s32 	%r244, %r163;
	add.s32 	%r165, %r124, %r120;
	add.s32 	%r243, %r165, %r1;
	shl.b32 	%r166, %r120, 1;
	add.s32 	%r242, %r2, %r166;
	mad.lo.s32 	%r241, %r120, 3, %r2;
	shl.b32 	%r167, %r120, 2;
	add.s32 	%r240, %r2, %r167;
	mad.lo.s32 	%r239, %r120, 5, %r2;
	mad.lo.s32 	%r238, %r120, 6, %r2;
	mad.lo.s32 	%r237, %r120, 7, %r2;
	mov.f32 	%f163, 0f00000000;
	mul.wide.s32 	%rd17, %r120, 4;
	mov.u32 	%r236, %r2;
$L__BB0_29:
	.pragma "nounroll";
	mul.wide.s32 	%rd126, %r236, 4;
	add.s64 	%rd127, %rd2, %rd126;
	ld.global.u32 	%r93, [%rd127];
	setp.eq.s32 	%p28, %r93, -1;
	@%p28 bra 	$L__BB0_31;
	add.s64 	%rd129, %rd1, %rd126;
	ld.global.f32 	%f84, [%rd129];
	mul.wide.s32 	%rd130, %r93, 4;
	add.s64 	%rd131, %rd3, %rd130;
	ld.global.f32 	%f85, [%rd131];
	fma.rn.f32 	%f163, %f84, %f85, %f163;
$L__BB0_31:
	add.s64 	%rd133, %rd2, %rd126;
	add.s64 	%rd134, %rd133, %rd17;
	ld.global.u32 	%r94, [%rd134];
	setp.eq.s32 	%p29, %r94, -1;
	@%p29 bra 	$L__BB0_33;
	mul.wide.s32 	%rd135, %r243, 4;
	add.s64 	%rd136, %rd1, %rd135;
	ld.global.f32 	%f86, [%rd136];
	mul.wide.s32 	%rd137, %r94, 4;
	add.s64 	%rd138, %rd3, %rd137;
	ld.global.f32 	%f87, [%rd138];
	fma.rn.f32 	%f163, %f86, %f87, %f163;
$L__BB0_33:
	add.s64 	%rd140, %rd2, %rd126;
	add.s64 	%rd141, %rd140, %rd17;
	add.s64 	%rd142, %rd141, %rd17;
	ld.global.u32 	%r95, [%rd142];
	setp.eq.s32 	%p30, %r95, -1;
	@%p30 bra 	$L__BB0_35;
	mul.wide.s32 	%rd143, %r242, 4;
	add.s64 	%rd144, %rd1, %rd143;
	ld.global.f32 	%f88, [%rd144];
	mul.wide.s32 	%rd145, %r95, 4;
	add.s64 	%rd146, %rd3, %rd145;
	ld.global.f32 	%f89, [%rd146];
	fma.rn.f32 	%f163, %f88, %f89, %f163;
$L__BB0_35:
	add.s64 	%rd148, %rd2, %rd126;
	add.s64 	%rd149, %rd148, %rd17;
	add.s64 	%rd150, %rd149, %rd17;
	add.s64 	%rd18, %rd150, %rd17;
	ld.global.u32 	%r96, [%rd18];
	setp.eq.s32 	%p31, %r96, -1;
	@%p31 bra 	$L__BB0_37;
	mul.wide.s32 	%rd151, %r241, 4;
	add.s64 	%rd152, %rd1, %rd151;
	ld.global.f32 	%f90, [%rd152];
	mul.wide.s32 	%rd153, %r96, 4;
	add.s64 	%rd154, %rd3, %rd153;
	ld.global.f32 	%f91, [%rd154];
	fma.rn.f32 	%f163, %f90, %f91, %f163;
$L__BB0_37:
	add.s64 	%rd19, %rd18, %rd17;
	ld.global.u32 	%r97, [%rd19];
	setp.eq.s32 	%p32, %r97, -1;
	@%p32 bra 	$L__BB0_39;
	mul.wide.s32 	%rd155, %r240, 4;
	add.s64 	%rd156, %rd1, %rd155;
	ld.global.f32 	%f92, [%rd156];
	mul.wide.s32 	%rd157, %r97, 4;
	add.s64 	%rd158, %rd3, %rd157;
	ld.global.f32 	%f93, [%rd158];
	fma.rn.f32 	%f163, %f92, %f93, %f163;
$L__BB0_39:
	add.s64 	%rd20, %rd19, %rd17;
	ld.global.u32 	%r98, [%rd20];
	setp.eq.s32 	%p33, %r98, -1;
	@%p33 bra 	$L__BB0_41;
	mul.wide.s32 	%rd159, %r239, 4;
	add.s64 	%rd160, %rd1, %rd159;
	ld.global.f32 	%f94, [%rd160];
	mul.wide.s32 	%rd161, %r98, 4;
	add.s64 	%rd162, %rd3, %rd161;
	ld.global.f32 	%f95, [%rd162];
	fma.rn.f32 	%f163, %f94, %f95, %f163;
$L__BB0_41:
	add.s64 	%rd21, %rd20, %rd17;
	ld.global.u32 	%r99, [%rd21];
	setp.eq.s32 	%p34, %r99, -1;
	@%p34 bra 	$L__BB0_43;
	mul.wide.s32 	%rd163, %r238, 4;
	add.s64 	%rd164, %rd1, %rd163;
	ld.global.f32 	%f96, [%rd164];
	mul.wide.s32 	%rd165, %r99, 4;
	add.s64 	%rd166, %rd3, %rd165;
	ld.global.f32 	%f97, [%rd166];
	fma.rn.f32 	%f163, %f96, %f97, %f163;
$L__BB0_43:
	add.s64 	%rd167, %rd21, %rd17;
	ld.global.u32 	%r100, [%rd167];
	setp.eq.s32 	%p35, %r100, -1;
	@%p35 bra 	$L__BB0_45;
	mul.wide.s32 	%rd168, %r237, 4;
	add.s64 	%rd169, %rd1, %rd168;
	ld.global.f32 	%f98, [%rd169];
	mul.wide.s32 	%rd170, %r100, 4;
	add.s64 	%rd171, %rd3, %rd170;
	ld.global.f32 	%f99, [%rd171];
	fma.rn.f32 	%f163, %f98, %f99, %f163;
$L__BB0_45:
	and.b32  	%r234, %r119, 2147483640;
	add.s32 	%r244, %r244, 8;
	shl.b32 	%r168, %r120, 3;
	add.s32 	%r243, %r243, %r168;
	add.s32 	%r242, %r242, %r168;
	add.s32 	%r241, %r241, %r168;
	add.s32 	%r240, %r240, %r168;
	add.s32 	%r239, %r239, %r168;
	add.s32 	%r238, %r238, %r168;
	add.s32 	%r237, %r237, %r168;
	add.s32 	%r236, %r236, %r168;
	setp.eq.s32 	%p36, %r244, 0;
	@%p36 bra 	$L__BB0_46;
	bra.uni 	$L__BB0_29;
$L__BB0_46:
	and.b32  	%r62, %r119, 7;
	setp.eq.s32 	%p37, %r62, 0;
	@%p37 bra 	$L__BB0_67;
	and.b32  	%r63, %r119, 3;
	setp.lt.u32 	%p38, %r62, 4;
	@%p38 bra 	$L__BB0_57;
	mad.lo.s32 	%r64, %r234, %r120, %r2;
	mul.wide.s32 	%rd172, %r64, 4;
	add.s64 	%rd8, %rd2, %rd172;
	ld.global.u32 	%r65, [%rd8];
	setp.eq.s32 	%p39, %r65, -1;
	@%p39 bra 	$L__BB0_50;
	add.s64 	%rd174, %rd1, %rd172;
	ld.global.f32 	%f101, [%rd174];
	mul.wide.s32 	%rd175, %r65, 4;
	add.s64 	%rd176, %rd3, %rd175;
	ld.global.f32 	%f102, [%rd176];
	fma.rn.f32 	%f163, %f101, %f102, %f163;
$L__BB0_50:
	add.s32 	%r66, %r64, %r120;
	mul.wide.s32 	%rd9, %r120, 4;
	add.s64 	%rd10, %rd8, %rd9;
	ld.global.u32 	%r67, [%rd10];
	setp.eq.s32 	%p40, %r67, -1;
	@%p40 bra 	$L__BB0_52;
	mul.wide.s32 	%rd177, %r66, 4;
	add.s64 	%rd178, %rd1, %rd177;
	ld.global.f32 	%f103, [%rd178];
	mul.wide.s32 	%rd179, %r67, 4;
	add.s64 	%rd180, %rd3, %rd179;
	ld.global.f32 	%f104, [%rd180];
	fma.rn.f32 	%f163, %f103, %f104, %f163;
$L__BB0_52:
	add.s32 	%r68, %r66, %r120;
	add.s64 	%rd11, %rd10, %rd9;
	ld.global.u32 	%r69, [%rd11];
	setp.eq.s32 	%p41, %r69, -1;
	@%p41 bra 	$L__BB0_54;
	mul.wide.s32 	%rd181, %r68, 4;
	add.s64 	%rd182, %rd1, %rd181;
	ld.global.f32 	%f105, [%rd182];
	mul.wide.s32 	%rd183, %r69, 4;
	add.s64 	%rd184, %rd3, %rd183;
	ld.global.f32 	%f106, [%rd184];
	fma.rn.f32 	%f163, %f105, %f106, %f163;
$L__BB0_54:
	add.s64 	%rd185, %rd11, %rd9;
	ld.global.u32 	%r70, [%rd185];
	setp.eq.s32 	%p42, %r70, -1;
	@%p42 bra 	$L__BB0_56;
	add.s32 	%r169, %r68, %r120;
	mul.wide.s32 	%rd186, %r169, 4;
	add.s64 	%rd187, %rd1, %rd186;
	ld.global.f32 	%f107, [%rd187];
	mul.wide.s32 	%rd188, %r70, 4;
	add.s64 	%rd189, %rd3, %rd188;
	ld.global.f32 	%f108, [%rd189];
	fma.rn.f32 	%f163, %f107, %f108, %f163;
$L__BB0_56:
	add.s32 	%r234, %r234, 4;
$L__BB0_57:
	setp.eq.s32 	%p43, %r63, 0;
	@%p43 bra 	$L__BB0_67;
	setp.eq.s32 	%p44, %r63, 1;
	@%p44 bra 	$L__BB0_64;
	mad.lo.s32 	%r73, %r234, %r120, %r2;
	mul.wide.s32 	%rd190, %r73, 4;
	add.s64 	%rd12, %rd2, %rd190;
	ld.global.u32 	%r74, [%rd12];
	setp.eq.s32 	%p45, %r74, -1;
	@%p45 bra 	$L__BB0_61;
	add.s64 	%rd192, %rd1, %rd190;
	ld.global.f32 	%f110, [%rd192];
	mul.wide.s32 	%rd193, %r74, 4;
	add.s64 	%rd194, %rd3, %rd193;
	ld.global.f32 	%f111, [%rd194];
	fma.rn.f32 	%f163, %f110, %f111, %f163;
$L__BB0_61:
	mul.wide.s32 	%rd195, %r120, 4;
	add.s64 	%rd196, %rd12, %rd195;
	ld.global.u32 	%r75, [%rd196];
	setp.eq.s32 	%p46, %r75, -1;
	@%p46 bra 	$L__BB0_63;
	add.s32 	%r170, %r73, %r120;
	mul.wide.s32 	%rd197, %r170, 4;
	add.s64 	%rd198, %rd1, %rd197;
	ld.global.f32 	%f112, [%rd198];
	mul.wide.s32 	%rd199, %r75, 4;
	add.s64 	%rd200, %rd3, %rd199;
	ld.global.f32 	%f113, [%rd200];
	fma.rn.f32 	%f163, %f112, %f113, %f163;
$L__BB0_63:
	add.s32 	%r234, %r234, 2;
$L__BB0_64:
	and.b32  	%r171, %r119, 1;
	setp.eq.b32 	%p47, %r171, 1;
	not.pred 	%p48, %p47;
	@%p48 bra 	$L__BB0_67;
	mad.lo.s32 	%r78, %r234, %r120, %r2;
	mul.wide.s32 	%rd201, %r78, 4;
	add.s64 	%rd202, %rd2, %rd201;
	ld.global.u32 	%r79, [%rd202];
	setp.eq.s32 	%p49, %r79, -1;
	@%p49 bra 	$L__BB0_67;
	add.s64 	%rd204, %rd1, %rd201;
	ld.global.f32 	%f114, [%rd204];
	mul.wide.s32 	%rd205, %r79, 4;
	add.s64 	%rd206, %rd3, %rd205;
	ld.global.f32 	%f115, [%rd206];
	fma.rn.f32 	%f163, %f114, %f115, %f163;
$L__BB0_67:
	ld.param.u64 	%rd257, [_Z14ELL_COO_kernelPKfS0_PfPiS1_S2_S2_S1_iiiS2__param_11];
	cvta.to.global.u64 	%rd207, %rd257;
	ld.global.u32 	%r80, [%rd207];
	setp.lt.s32 	%p50, %r80, 1;
	@%p50 bra 	$L__BB0_108;
	ld.param.u64 	%rd250, [_Z14ELL_COO_kernelPKfS0_PfPiS1_S2_S2_S1_iiiS2__param_5];
	cvta.to.global.u64 	%rd13, %rd250;
	and.b32  	%r81, %r80, 7;
	setp.lt.u32 	%p51, %r80, 8;
	mov.b32 	%r246, 0;
	@%p51 bra 	$L__BB0_87;
	and.b32  	%r246, %r80, 2147483640;
	neg.s32 	%r245, %r246;
	add.s64 	%rd260, %rd13, 16;
	add.s64 	%rd259, %rd5, 16;
	add.s64 	%rd258, %rd4, 16;
$L__BB0_70:
	.pragma "nounroll";
	ld.global.u32 	%r173, [%rd260+-16];
	setp.ne.s32 	%p52, %r173, %r2;
	@%p52 bra 	$L__BB0_72;
	ld.global.f32 	%f117, [%rd259+-16];
	ld.global.u32 	%r174, [%rd258+-16];
	mul.wide.s32 	%rd208, %r174, 4;
	add.s64 	%rd209, %rd3, %rd208;
	ld.global.f32 	%f118, [%rd209];
	fma.rn.f32 	%f163, %f117, %f118, %f163;
$L__BB0_72:
	ld.global.u32 	%r175, [%rd260+-12];
	setp.ne.s32 	%p53, %r175, %r2;
	@%p53 bra 	$L__BB0_74;
	ld.global.f32 	%f119, [%rd259+-12];
	ld.global.u32 	%r176, [%rd258+-12];
	mul.wide.s32 	%rd210, %r176, 4;
	add.s64 	%rd211, %rd3, %rd210;
	ld.global.f32 	%f120, [%rd211];
	fma.rn.f32 	%f163, %f119, %f120, %f163;
$L__BB0_74:
	ld.global.u32 	%r177, [%rd260+-8];
	setp.ne.s32 	%p54, %r177, %r2;
	@%p54 bra 	$L__BB0_76;
	ld.global.f32 	%f121, [%rd259+-8];
	ld.global.u32 	%r178, [%rd258+-8];
	mul.wide.s32 	%rd212, %r178, 4;
	add.s64 	%rd213, %rd3, %rd212;
	ld.global.f32 	%f122, [%rd213];
	fma.rn.f32 	%f163, %f121, %f122, %f163;
$L__BB0_76:
	ld.global.u32 	%r179, [%rd260+-4];
	setp.ne.s32 	%p55, %r179, %r2;
	@%p55 bra 	$L__BB0_78;
	ld.global.f32 	%f123, [%rd259+-4];
	ld.global.u32 	%r180, [%rd258+-4];
	mul.wide.s32 	%rd214, %r180, 4;
	add.s64 	%rd215, %rd3, %rd214;
	ld.global.f32 	%f124, [%rd215];
	fma.rn.f32 	%f163, %f123, %f124, %f163;
$L__BB0_78:
	ld.global.u32 	%r181, [%rd260];
	setp.ne.s32 	%p56, %r181, %r2;
	@%p56 bra 	$L__BB0_80;
	ld.global.f32 	%f125, [%rd259];
	ld.global.u32 	%r182, [%rd258];
	mul.wide.s32 	%rd216, %r182, 4;
	add.s64 	%rd217, %rd3, %rd216;
	ld.global.f32 	%f126, [%rd217];
	fma.rn.f32 	%f163, %f125, %f126, %f163;
$L__BB0_80:
	ld.global.u32 	%r183, [%rd260+4];
	setp.ne.s32 	%p57, %r183, %r2;
	@%p57 bra 	$L__BB0_82;
	ld.global.f32 	%f127, [%rd259+4];
	ld.global.u32 	%r184, [%rd258+4];
	mul.wide.s32 	%rd218, %r184, 4;
	add.s64 	%rd219, %rd3, %rd218;
	ld.global.f32 	%f128, [%rd219];
	fma.rn.f32 	%f163, %f127, %f128, %f163;
$L__BB0_82:
	ld.global.u32 	%r185, [%rd260+8];
	setp.ne.s32 	%p58, %r185, %r2;
	@%p58 bra 	$L__BB0_84;
	ld.global.f32 	%f129, [%rd259+8];
	ld.global.u32 	%r186, [%rd258+8];
	mul.wide.s32 	%rd220, %r186, 4;
	add.s64 	%rd221, %rd3, %rd220;
	ld.global.f32 	%f130, [%rd221];
	fma.rn.f32 	%f163, %f129, %f130, %f163;
$L__BB0_84:
	ld.global.u32 	%r187, [%rd260+12];
	setp.ne.s32 	%p59, %r187, %r2;
	@%p59 bra 	$L__BB0_86;
	ld.global.f32 	%f131, [%rd259+12];
	ld.global.u32 	%r188, [%rd258+12];
	mul.wide.s32 	%rd222, %r188, 4;
	add.s64 	%rd223, %rd3, %rd222;
	ld.global.f32 	%f132, [%rd223];
	fma.rn.f32 	%f163, %f131, %f132, %f163;
$L__BB0_86:
	add.s32 	%r245, %r245, 8;
	add.s64 	%rd260, %rd260, 32;
	add.s64 	%rd259, %rd259, 32;
	add.s64 	%rd258, %rd258, 32;
	setp.ne.s32 	%p60, %r245, 0;
	@%p60 bra 	$L__BB0_70;
$L__BB0_87:
	setp.eq.s32 	%p61, %r81, 0;
	@%p61 bra 	$L__BB0_108;
	and.b32  	%r114, %r80, 3;
	setp.lt.u32 	%p62, %r81, 4;
	@%p62 bra 	$L__BB0_98;
	mul.wide.u32 	%rd224, %r246, 4;
	add.s64 	%rd28, %rd13, %rd224;
	ld.global.u32 	%r189, [%rd28];
	setp.ne.s32 	%p63, %r189, %r2;
	add.s64 	%rd29, %rd5, %rd224;
	add.s64 	%rd30, %rd4, %rd224;
	@%p63 bra 	$L__BB0_91;
	ld.global.f32 	%f134, [%rd29];
	ld.global.u32 	%r190, [%rd30];
	mul.wide.s32 	%rd225, %r190, 4;
	add.s64 	%rd226, %rd3, %rd225;
	ld.global.f32 	%f135, [%rd226];
	fma.rn.f32 	%f163, %f134, %f135, %f163;
$L__BB0_91:
	ld.global.u32 	%r191, [%rd28+4];
	setp.ne.s32 	%p64, %r191, %r2;
	@%p64 bra 	$L__BB0_93;
	ld.global.f32 	%f136, [%rd29+4];
	ld.global.u32 	%r192, [%rd30+4];
	mul.wide.s32 	%rd227, %r192, 4;
	add.s64 	%rd228, %rd3, %rd227;
	ld.global.f32 	%f137, [%rd228];
	fma.rn.f32 	%f163, %f136, %f137, %f163;
$L__BB0_93:
	ld.global.u32 	%r193, [%rd28+8];
	setp.ne.s32 	%p65, %r193, %r2;
	@%p65 bra 	$L__BB0_95;
	ld.global.f32 	%f138, [%rd29+8];
	ld.global.u32 	%r194, [%rd30+8];
	mul.wide.s32 	%rd229, %r194, 4;
	add.s64 	%rd230, %rd3, %rd229;
	ld.global.f32 	%f139, [%rd230];
	fma.rn.f32 	%f163, %f138, %f139, %f163;
$L__BB0_95:
	ld.global.u32 	%r195, [%rd28+12];
	setp.ne.s32 	%p66, %r195, %r2;
	@%p66 bra 	$L__BB0_97;
	ld.global.f32 	%f140, [%rd29+12];
	ld.global.u32 	%r196, [%rd30+12];
	mul.wide.s32 	%rd231, %r196, 4;
	add.s64 	%rd232, %rd3, %rd231;
	ld.global.f32 	%f141, [%rd232];
	fma.rn.f32 	%f163, %f140, %f141, %f163;
$L__BB0_97:
	add.s32 	%r246, %r246, 4;
$L__BB0_98:
	setp.eq.s32 	%p67, %r114, 0;
	@%p67 bra 	$L__BB0_108;
	setp.eq.s32 	%p68, %r114, 1;
	@%p68 bra 	$L__BB0_105;
	mul.wide.u32 	%rd233, %r246, 4;
	add.s64 	%rd31, %rd13, %rd233;
	ld.global.u32 	%r197, [%rd31];
	setp.ne.s32 	%p69, %r197, %r2;
	add.s64 	%rd32, %rd5, %rd233;
	add.s64 	%rd33, %rd4, %rd233;
	@%p69 bra 	$L__BB0_102;
	ld.global.f32 	%f143, [%rd32];
	ld.global.u32 	%r198, [%rd33];
	mul.wide.s32 	%rd234, %r198, 4;
	add.s64 	%rd235, %rd3, %rd234;
	ld.global.f32 	%f144, [%rd235];
	fma.rn.f32 	%f163, %f143, %f144, %f163;
$L__BB0_102:
	ld.global.u32 	%r199, [%rd31+4];
	setp.ne.s32 	%p70, %r199, %r2;
	@%p70 bra 	$L__BB0_104;
	ld.global.f32 	%f145, [%rd32+4];
	ld.global.u32 	%r200, [%rd33+4];
	mul.wide.s32 	%rd236, %r200, 4;
	add.s64 	%rd237, %rd3, %rd236;
	ld.global.f32 	%f146, [%rd237];
	fma.rn.f32 	%f163, %f145, %f146, %f163;
$L__BB0_104:
	add.s32 	%r246, %r246, 2;
$L__BB0_105:
	and.b32  	%r201, %r80, 1;
	setp.eq.b32 	%p71, %r201, 1;
	not.pred 	%p72, %p71;
	@%p72 bra 	$L__BB0_108;
	mul.wide.u32 	%rd238, %r246, 4;
	add.s64 	%rd239, %rd13, %rd238;
	ld.global.u32 	%r202, [%rd239];
	setp.ne.s32 	%p73, %r202, %r2;
	@%p73 bra 	$L__BB0_108;
	add.s64 	%rd241, %rd5, %rd238;
	ld.global.f32 	%f147, [%rd241];
	add.s64 	%rd242, %rd4, %rd238;
	ld.global.u32 	%r203, [%rd242];
	mul.wide.s32 	%rd243, %r203, 4;
	add.s64 	%rd244, %rd3, %rd243;
	ld.global.f32 	%f148, [%rd244];
	fma.rn.f32 	%f163, %f147, %f148, %f163;
$L__BB0_108:
	ld.param.u64 	%rd251, [_Z14ELL_COO_kernelPKfS0_PfPiS1_S2_S2_S1_iiiS2__param_7];
	cvta.to.global.u64 	%rd245, %rd251;
	mul.wide.s32 	%rd246, %r2, 4;
	add.s64 	%rd247, %rd245, %rd246;
	st.global.f32 	[%rd247], %f163;
$L__BB0_109:
	ret;
$L__BB0_110:
	ld.param.u64 	%rd252, [_Z14ELL_COO_kernelPKfS0_PfPiS1_S2_S2_S1_iiiS2__param_11];
	cvta.to.global.u64 	%rd46, %rd252;
	atom.global.add.u32 	%r131, [%rd46], 1;
	mul.wide.s32 	%rd47, %r131, 4;
	add.s64 	%rd48, %rd5, %rd47;
	st.global.f32 	[%rd48], %f2;
	add.s64 	%rd49, %rd6, %rd47;
	st.global.u32 	[%rd49], %r2;
	add.s64 	%rd50, %rd4, %rd47;
	add.s32 	%r132, %r220, -1;
	st.global.u32 	[%rd50], %r132;
$L__BB0_111:
	ld.global.f32 	%f3, [%rd7+-4];
	setp.eq.f32 	%p6, %f3, 0f00000000;
	@%p6 bra 	$L__BB0_115;
	setp.lt.s32 	%p7, %r223, %r119;
	@%p7 bra 	$L__BB0_114;
	ld.param.u64 	%rd253, [_Z14ELL_COO_kernelPKfS0_PfPiS1_S2_S2_S1_iiiS2__param_11];
	cvta.to.global.u64 	%rd54, %rd253;
	atom.global.add.u32 	%r135, [%rd54], 1;
	mul.wide.s32 	%rd55, %r135, 4;
	add.s64 	%rd56, %rd5, %rd55;
	st.global.f32 	[%rd56], %f3;
	add.s64 	%rd57, %rd6, %rd55;
	st.global.u32 	[%rd57], %r2;
	add.s64 	%rd58, %rd4, %rd55;
	st.global.u32 	[%rd58], %r220;
	bra.uni 	$L__BB0_115;
$L__BB0_114:
	mad.lo.s32 	%r136, %r223, %r120, %r2;
	mul.wide.s32 	%rd59, %r136, 4;
	add.s64 	%rd60, %rd1, %rd59;
	st.global.f32 	[%rd60], %f3;
	add.s64 	%rd61, %rd2, %rd59;
	st.global.u32 	[%rd61], %r220;
	add.s32 	%r223, %r223, 1;
$L__BB0_115:
	ld.global.f32 	%f4, [%rd7];
	setp.eq.f32 	%p8, %f4, 0f00000000;
	@%p8 bra 	$L__BB0_119;
	setp.lt.s32 	%p9, %r223, %r119;
	@%p9 bra 	$L__BB0_118;
	ld.param.u64 	%rd254, [_Z14ELL_COO_kernelPKfS0_PfPiS1_S2_S2_S1_iiiS2__param_11];
	cvta.to.global.u64 	%rd62, %rd254;
	atom.global.add.u32 	%r137, [%rd62], 1;
	mul.wide.s32 	%rd63, %r137, 4;
	add.s64 	%rd64, %rd5, %rd63;
	st.global.f32 	[%rd64], %f4;
	add.s64 	%rd65, %rd6, %rd63;
	st.global.u32 	[%rd65], %r2;
	add.s64 	%rd66, %rd4, %rd63;
	add.s32 	%r138, %r220, 1;
	st.global.u32 	[%rd66], %r138;
	bra.uni 	$L__BB0_119;
$L__BB0_118:
	mad.lo.s32 	%r139, %r223, %r120, %r2;
	mul.wide.s32 	%rd67, %r139, 4;
	add.s64 	%rd68, %rd1, %rd67;
	st.global.f32 	[%rd68], %f4;
	add.s64 	%rd69, %rd2, %rd67;
	add.s32 	%r140, %r220, 1;
	st.global.u32 	[%rd69], %r140;
	add.s32 	%r223, %r223, 1;
$L__BB0_119:
	ld.global.f32 	%f5, [%rd7+4];
	setp.eq.f32 	%p10, %f5, 0f00000000;
	@%p10 bra 	$L__BB0_123;
	setp.lt.s32 	%p11, %r223, %r119;
	@%p11 bra 	$L__BB0_122;
	ld.param.u64 	%rd255, [_Z14ELL_COO_kernelPKfS0_PfPiS1_S2_S2_S1_iiiS2__param_11];
	cvta.to.global.u64 	%rd70, %rd255;
	atom.global.add.u32 	%r141, [%rd70], 1;
	mul.wide.s32 	%rd71, %r141, 4;
	add.s64 	%rd72, %rd5, %rd71;
	st.global.f32 	[%rd72], %f5;
	add.s64 	%rd73, %rd6, %rd71;
	st.global.u32 	[%rd73], %r2;
	add.s64 	%rd74, %rd4, %rd71;
	add.s32 	%r142, %r220, 2;
	st.global.u32 	[%rd74], %r142;
	bra.uni 	$L__BB0_123;
$L__BB0_122:
	mad.lo.s32 	%r143, %r223, %r120, %r2;
	mul.wide.s32 	%rd75, %r143, 4;
	add.s64 	%rd76, %rd1, %rd75;
	st.global.f32 	[%rd76], %f5;
	add.s64 	%rd77, %rd2, %rd75;
	add.s32 	%r144, %r220, 2;
	st.global.u32 	[%rd77], %r144;
	add.s32 	%r223, %r223, 1;
$L__BB0_123:
	ld.param.u32 	%r207, [_Z14ELL_COO_kernelPKfS0_PfPiS1_S2_S2_S1_iiiS2__param_10];
	and.b32  	%r215, %r207, 2147483644;
	add.s32 	%r221, %r221, 4;
	add.s32 	%r220, %r220, 4;
	add.s32 	%r219, %r219, 4;
	setp.eq.s32 	%p12, %r221, 0;
	@%p12 bra 	$L__BB0_7;
	bra.uni 	$L__BB0_4;

}


// ===== COMPILED SASS (sm_100) =====

	.target	sm_100

	.elftype	@"ET_EXEC"


//--------------------- .note.nv.tkinfo           --------------------------
	.section	.note.nv.tkinfo,"",@"SHT_NOTE"
	.sectionflags	@"SHF_NOTE_NV_TKINFO"
	.tkinfo
        /*0018*/ 	.word	0x00000002
        /*0030*/ 	.string	""
        /*0030*/ 	.string	"ptxas"
        /*0030*/ 	.string	"Cuda compilation tools, release 13.0, V13.0.88"
        /*0030*/ 	.string	"Build cuda_13.0.r13.0/compiler.36424714_0"
        /*0030*/ 	.string	"-arch sm_100 -m 64 "



//--------------------- .note.nv.cuinfo           --------------------------
	.section	.note.nv.cuinfo,"",@"SHT_NOTE"
	.sectionflags	@"SHF_NOTE_NV_CUINFO"
        /*0018*/ 	.short	0x0002
        /*001a*/ 	.short	0x0064
        /*001c*/ 	.short	0x0082
	.zero		2


//--------------------- .nv.info                  --------------------------
	.section	.nv.info,"",@"SHT_CUDA_INFO"
	.align	4


	//----- nvinfo : EIATTR_REGCOUNT
	.align		4
        /*0000*/ 	.byte	0x04, 0x2f
        /*0002*/ 	.short	(.L_1 - .L_0)
	.align		4
.L_0:
        /*0004*/ 	.word	index@(_Z14ELL_COO_kernelPKfS0_PfPiS1_S2_S2_S1_iiiS2_)
        /*0008*/ 	.word	0x00000020


	//----- nvinfo : EIATTR_FRAME_SIZE
	.align		4
.L_1:
        /*000c*/ 	.byte	0x04, 0x11
        /*000e*/ 	.short	(.L_3 - .L_2)
	.align		4
.L_2:
        /*0010*/ 	.word	index@(_Z14ELL_COO_kernelPKfS0_PfPiS1_S2_S2_S1_iiiS2_)
        /*0014*/ 	.word	0x00000000


	//----- nvinfo : EIATTR_MIN_STACK_SIZE
	.align		4
.L_3:
        /*0018*/ 	.byte	0x04, 0x12
        /*001a*/ 	.short	(.L_5 - .L_4)
	.align		4
.L_4:
        /*001c*/ 	.word	index@(_Z14ELL_COO_kernelPKfS0_PfPiS1_S2_S2_S1_iiiS2_)
        /*0020*/ 	.word	0x00000000
.L_5:


//--------------------- .nv.compat                --------------------------
	.section	.nv.compat,"",@"SHT_CUDA_COMPAT_INFO"
	.align	4
        /*0000*/ 	.byte	0x02, 0x09, 0x00, 0x00, 0x02, 0x02, 0x01, 0x00, 0x02, 0x05, 0x05, 0x00, 0x03, 0x07, 0x01, 0x01
        /*0010*/ 	.byte	0x02, 0x03, 0x00, 0x00, 0x02, 0x06, 0x01, 0x00, 0x04, 0x0b, 0x08, 0x00, 0x09, 0x00, 0x00, 0x00
        /*0020*/ 	.byte	0x00, 0x00, 0x00, 0x00


//--------------------- .nv.info._Z14ELL_COO_kernelPKfS0_PfPiS1_S2_S2_S1_iiiS2_ --------------------------
	.section	.nv.info._Z14ELL_COO_kernelPKfS0_PfPiS1_S2_S2_S1_iiiS2_,"",@"SHT_CUDA_INFO"
	.sectionflags	@""
	.align	4


	//----- nvinfo : EIATTR_CUDA_API_VERSION
	.align		4
        /*0000*/ 	.byte	0x04, 0x37
        /*0002*/ 	.short	(.L_7 - .L_6)
.L_6:
        /*0004*/ 	.word	0x00000082


	//----- nvinfo : EIATTR_KPARAM_INFO
	.align		4
.L_7:
        /*0008*/ 	.byte	0x04, 0x17
        /*000a*/ 	.short	(.L_9 - .L_8)
.L_8:
        /*000c*/ 	.word	0x00000000
        /*0010*/ 	.short	0x000b
        /*0012*/ 	.short	0x0050
        /*0014*/ 	.byte	0x00, 0xf5, 0x21, 0x00


	//----- nvinfo : EIATTR_KPARAM_INFO
	.align		4
.L_9:
        /*0018*/ 	.byte	0x04, 0x17
        /*001a*/ 	.short	(.L_11 - .L_10)
.L_10:
        /*001c*/ 	.word	0x00000000
        /*0020*/ 	.short	0x000a
        /*0022*/ 	.short	0x0048
        /*0024*/ 	.byte	0x00, 0xf0, 0x11, 0x00


	//----- nvinfo : EIATTR_KPARAM_INFO
	.align		4
.L_11:
        /*0028*/ 	.byte	0x04, 0x17
        /*002a*/ 	.short	(.L_13 - .L_12)
.L_12:
        /*002c*/ 	.word	0x00000000
        /*0030*/ 	.short	0x0009
        /*0032*/ 	.short	0x0044
        /*0034*/ 	.byte	0x00, 0xf0, 0x11, 0x00


	//----- nvinfo : EIATTR_KPARAM_INFO
	.align		4
.L_13:
        /*0038*/ 	.byte	0x04, 0x17
        /*003a*/ 	.short	(.L_15 - .L_14)
.L_14:
        /*003c*/ 	.word	0x00000000
        /*0040*/ 	.short	0x0008
        /*0042*/ 	.short	0x0040
        /*0044*/ 	.byte	0x00, 0xf0, 0x11, 0x00


	//----- nvinfo : EIATTR_KPARAM_INFO
	.align		4
.L_15:
        /*0048*/ 	.byte	0x04, 0x17
        /*004a*/ 	.short	(.L_17 - .L_16)
.L_16:
        /*004c*/ 	.word	0x00000000
        /*0050*/ 	.short	0x0007
        /*0052*/ 	.short	0x0038
        /*0054*/ 	.byte	0x00, 0xf5, 0x21, 0x00


	//----- nvinfo : EIATTR_KPARAM_INFO
	.align		4
.L_17:
        /*0058*/ 	.byte	0x04, 0x17
        /*005a*/ 	.short	(.L_19 - .L_18)
.L_18:
        /*005c*/ 	.word	0x00000000
        /*0060*/ 	.short	0x0006
        /*0062*/ 	.short	0x0030
        /*0064*/ 	.byte	0x00, 0xf5, 0x21, 0x00


	//----- nvinfo : EIATTR_KPARAM_INFO
	.align		4
.L_19:
        /*0068*/ 	.byte	0x04, 0x17
        /*006a*/ 	.short	(.L_21 - .L_20)
.L_20:
        /*006c*/ 	.word	0x00000000
        /*0070*/ 	.short	0x0005
        /*0072*/ 	.short	0x0028
        /*0074*/ 	.byte	0x00, 0xf5, 0x21, 0x00


	//----- nvinfo : EIATTR_KPARAM_INFO
	.align		4
.L_21:
        /*0078*/ 	.byte	0x04, 0x17
        /*007a*/ 	.short	(.L_23 - .L_22)
.L_22:
        /*007c*/ 	.word	0x00000000
        /*0080*/ 	.short	0x0004
        /*0082*/ 	.short	0x0020
        /*0084*/ 	.byte	0x00, 0xf5, 0x21, 0x00


	//----- nvinfo : EIATTR_KPARAM_INFO
	.align		4
.L_23:
        /*0088*/ 	.byte	0x04, 0x17
        /*008a*/ 	.short	(.L_25 - .L_24)
.L_24:
        /*008c*/ 	.word	0x00000000
        /*0090*/ 	.short	0x0003
        /*0092*/ 	.short	0x0018
        /*0094*/ 	.byte	0x00, 0xf5, 0x21, 0x00


	//----- nvinfo : EIATTR_KPARAM_INFO
	.align		4
.L_25:
        /*0098*/ 	.byte	0x04, 0x17
        /*009a*/ 	.short	(.L_27 - .L_26)
.L_26:
        /*009c*/ 	.word	0x00000000
        /*00a0*/ 	.short	0x0002
        /*00a2*/ 	.short	0x0010
        /*00a4*/ 	.byte	0x00, 0xf5, 0x21, 0x00


	//----- nvinfo : EIATTR_KPARAM_INFO
	.align		4
.L_27:
        /*00a8*/ 	.byte	0x04, 0x17
        /*00aa*/ 	.short	(.L_29 - .L_28)
.L_28:
        /*00ac*/ 	.word	0x00000000
        /*00b0*/ 	.short	0x0001
        /*00b2*/ 	.short	0x0008
        /*00b4*/ 	.byte	0x00, 0xf5, 0x21, 0x00


	//----- nvinfo : EIATTR_KPARAM_INFO
	.align		4
.L_29:
        /*00b8*/ 	.byte	0x04, 0x17
        /*00ba*/ 	.short	(.L_31 - .L_30)
.L_30:
        /*00bc*/ 	.word	0x00000000
        /*00c0*/ 	.short	0x0000
        /*00c2*/ 	.short	0x0000
        /*00c4*/ 	.byte	0x00, 0xf5, 0x21, 0x00


	//----- nvinfo : EIATTR_SPARSE_MMA_MASK
	.align		4
.L_31:
        /*00c8*/ 	.byte	0x03, 0x50
        /*00ca*/ 	.short	0x0000


	//----- nvinfo : EIATTR_MAXREG_COUNT
	.align		4
        /*00cc*/ 	.byte	0x03, 0x1b
        /*00ce*/ 	.short	0x00ff


	//----- nvinfo : EIATTR_MERCURY_ISA_VERSION
	.align		4
        /*00d0*/ 	.byte	0x03, 0x5f
        /*00d2*/ 	.short	0x0101


	//----- nvinfo : EIATTR_INT_WARP_WIDE_INSTR_OFFSETS
	.align		4
        /*00d4*/ 	.byte	0x04, 0x31
        /*00d6*/ 	.short	(.L_33 - .L_32)


	//   ....[0]....
.L_32:
        /*00d8*/ 	.word	0x00000310


	//   ....[1]....
        /*00dc*/ 	.word	0x000003b0


	//   ....[2]....
        /*00e0*/ 	.word	0x000004b0


	//   ....[3]....
        /*00e4*/ 	.word	0x00000540


	//   ....[4]....
        /*00e8*/ 	.word	0x000006b0


	//   ....[5]....
        /*00ec*/ 	.word	0x00000740


	//   ....[6]....
        /*00f0*/ 	.word	0x000008d0


	//   ....[7]....
        /*00f4*/ 	.word	0x00000960


	//   ....[8]....
        /*00f8*/ 	.word	0x00000c30


	//   ....[9]....
        /*00fc*/ 	.word	0x00000cc0


	//----- nvinfo : EIATTR_VRC_CTA_INIT_COUNT
	.align		4
.L_33:
        /*0100*/ 	.byte	0x02, 0x4a
	.zero		1
	.zero		1


	//----- nvinfo : EIATTR_EXIT_INSTR_OFFSETS
	.align		4
        /*0104*/ 	.byte	0x04, 0x1c
        /*0106*/ 	.short	(.L_35 - .L_34)


	//   ....[0]....
.L_34:
        /*0108*/ 	.word	0x00000080


	//   ....[1]....
        /*010c*/ 	.word	0x00002e50


	//----- nvinfo : EIATTR_CRS_STACK_SIZE
	.align		4
.L_35:
        /*0110*/ 	.byte	0x04, 0x1e
        /*0112*/ 	.short	(.L_37 - .L_36)
.L_36:
        /*0114*/ 	.word	0x00000000


	//----- nvinfo : EIATTR_CBANK_PARAM_SIZE
	.align		4
.L_37:
        /*0118*/ 	.byte	0x03, 0x19
        /*011a*/ 	.short	0x0058


	//----- nvinfo : EIATTR_PARAM_CBANK
	.align		4
        /*011c*/ 	.byte	0x04, 0x0a
        /*011e*/ 	.short	(.L_39 - .L_38)
	.align		4
.L_38:
        /*0120*/ 	.word	index@(.nv.constant0._Z14ELL_COO_kernelPKfS0_PfPiS1_S2_S2_S1_iiiS2_)
        /*0124*/ 	.short	0x0380
        /*0126*/ 	.short	0x0058


	//----- nvinfo : EIATTR_SW_WAR
	.align		4
.L_39:
        /*0128*/ 	.byte	0x04, 0x36
        /*012a*/ 	.short	(.L_41 - .L_40)
.L_40:
        /*012c*/ 	.word	0x00000008
.L_41:


//--------------------- .nv.callgraph             --------------------------
	.section	.nv.callgraph,"",@"SHT_CUDA_CALLGRAPH"
	.align	4
	.sectionentsize	8
	.align		4
        /*0000*/ 	.word	0x00000000
	.align		4
        /*0004*/ 	.word	0xffffffff
	.align		4
        /*0008*/ 	.word	0x00000000
	.align		4
        /*000c*/ 	.word	0xfffffffe
	.align		4
        /*0010*/ 	.word	0x00000000
	.align		4
        /*0014*/ 	.word	0xfffffffd
	.align		4
        /*0018*/ 	.word	0x00000000
	.align		4
        /*001c*/ 	.word	0xfffffffc


//--------------------- .text._Z14ELL_COO_kernelPKfS0_PfPiS1_S2_S2_S1_iiiS2_ --------------------------
	.section	.text._Z14ELL_COO_kernelPKfS0_PfPiS1_S2_S2_S1_iiiS2_,"ax",@progbits
	.align	128
        .global         _Z14ELL_COO_kernelPKfS0_PfPiS1_S2_S2_S1_iiiS2_
        .type           _Z14ELL_COO_kernelPKfS0_PfPiS1_S2_S2_S1_iiiS2_,@function
        .size           _Z14ELL_COO_kernelPKfS0_PfPiS1_S2_S2_S1_iiiS2_,(.L_x_40 - _Z14ELL_COO_kernelPKfS0_PfPiS1_S2_S2_S1_iiiS2_)
        .other          _Z14ELL_COO_kernelPKfS0_PfPiS1_S2_S2_S1_iiiS2_,@"STO_CUDA_ENTRY STV_DEFAULT"
_Z14ELL_COO_kernelPKfS0_PfPiS1_S2_S2_S1_iiiS2_:
.text._Z14ELL_COO_kernelPKfS0_PfPiS1_S2_S2_S1_iiiS2_:
[----:B------:R-:W-:Y:S01]  /*0000*/  LDC R1, c[0x0][0x37c] ;  /* 0x0000df00ff017b82 */ /* 0x000fe20000000800 */
[----:B------:R-:W0:Y:S07]  /*0010*/  S2R R3, SR_TID.X ;  /* 0x0000000000037919 */ /* 0x000e2e0000002100 */
[----:B------:R-:W1:Y:S01]  /*0020*/  S2UR UR5, SR_CTAID.X ;  /* 0x00000000000579c3 */ /* 0x000e620000002500 */
[----:B------:R-:W1:Y:S01]  /*0030*/  LDCU UR4, c[0x0][0x360] ;  /* 0x00006c00ff0477ac */ /* 0x000e620008000800 */
[----:B------:R-:W2:Y:S01]  /*0040*/  LDCU UR6, c[0x0][0x3c4] ;  /* 0x00007880ff0677ac */ /* 0x000ea20008000800 */
[----:B-1----:R-:W-:-:S06]  /*0050*/  UIMAD UR5, UR5, UR4, URZ ;  /* 0x00000004050572a4 */ /* 0x002fcc000f8e02ff */
[----:B0-----:R-:W-:-:S04]  /*0060*/  IADD3 R0, PT, PT, R3, UR5, RZ ;  /* 0x0000000503007c10 */ /* 0x001fc8000fffe0ff */
[----:B--2---:R-:W-:-:S13]  /*0070*/  ISETP.GE.AND P0, PT, R0, UR6, PT ;  /* 0x0000000600007c0c */ /* 0x004fda000bf06270 */
[----:B------:R-:W-:Y:S05]  /*0080*/  @P0 EXIT ;  /* 0x000000000000094d */ /* 0x000fea0003800000 */
[----:B------:R-:W0:Y:S01]  /*0090*/  LDCU UR7, c[0x0][0x3c8] ;  /* 0x00007900ff0777ac */ /* 0x000e220008000800 */
[----:B------:R-:W-:Y:S01]  /*00a0*/  HFMA2 R7, -RZ, RZ, 0, 0 ;  /* 0x00000000ff077431 */ /* 0x000fe200000001ff */
[----:B------:R-:W1:Y:S01]  /*00b0*/  LDCU.64 UR12, c[0x0][0x358] ;  /* 0x00006b00ff0c77ac */ /* 0x000e620008000a00 */
[----:B0-----:R-:W-:-:S09]  /*00c0*/  UISETP.GE.AND UP0, UPT, UR7, 0x1, UPT ;  /* 0x000000010700788c */ /* 0x001fd2000bf06270 */
[----:B-1----:R-:W-:Y:S05]  /*00d0*/  BRA.U !UP0, `(.L_x_0) ;  /* 0x0000000d08447547 */ /* 0x002fea000b800000 */
[----:B------:R-:W-:Y:S01]  /*00e0*/  UISETP.GE.U32.AND UP0, UPT, UR7, 0x4, UPT ;  /* 0x000000040700788c */ /* 0x000fe2000bf06070 */
[----:B------:R-:W-:Y:S02]  /*00f0*/  MOV R25, RZ ;  /* 0x000000ff00197202 */ /* 0x000fe40000000f00 */
[----:B------:R-:W-:-:S06]  /*0100*/  MOV R7, RZ ;  /* 0x000000ff00077202 */ /* 0x000fcc0000000f00 */
[----:B------:R-:W-:Y:S05]  /*0110*/  BRA.U !UP0, `(.L_x_1) ;  /* 0x0000000908687547 */ /* 0x000fea000b800000 */
[----:B------:R-:W0:Y:S01]  /*0120*/  LDC.64 R4, c[0x0][0x3b0] ;  /* 0x0000ec00ff047b82 */ /* 0x000e220000000a00 */
[----:B------:R-:W-:Y:S01]  /*0130*/  HFMA2 R2, -RZ, RZ, 0, 5.9604644775390625e-08 ;  /* 0x00000001ff027431 */ /* 0x000fe200000001ff */
[----:B------:R-:W-:Y:S02]  /*0140*/  ULOP3.LUT UR4, UR7, 0x7ffffffc, URZ, 0xc0, !UPT ;  /* 0x7ffffffc07047892 */ /* 0x000fe4000f8ec0ff */
[----:B------:R-:W-:Y:S01]  /*0150*/  IMAD R21, R0, UR7, RZ ;  /* 0x0000000700157c24 */ /* 0x000fe2000f8e02ff */
[----:B------:R-:W-:Y:S01]  /*0160*/  MOV R7, RZ ;  /* 0x000000ff00077202 */ /* 0x000fe20000000f00 */
[----:B------:R-:W1:Y:S02]  /*0170*/  LDCU UR9, c[0x0][0x3c4] ;  /* 0x00007880ff0977ac */ /* 0x000e640008000800 */
[----:B------:R-:W2:Y:S01]  /*0180*/  LDC.64 R8, c[0x0][0x390] ;  /* 0x0000e400ff087b82 */ /* 0x000ea20000000a00 */
[----:B------:R-:W3:Y:S01]  /*0190*/  LDCU UR8, c[0x0][0x3c0] ;  /* 0x00007800ff0877ac */ /* 0x000ee20008000800 */
[----:B------:R-:W-:-:S06]  /*01a0*/  UIADD3 UR6, UPT, UPT, -UR4, URZ, URZ ;  /* 0x000000ff04067290 */ /* 0x000fcc000fffe1ff */
[----:B------:R-:W4:Y:S08]  /*01b0*/  LDC.64 R10, c[0x0][0x398] ;  /* 0x0000e600ff0a7b82 */ /* 0x000f300000000a00 */
[----:B------:R-:W0:Y:S08]  /*01c0*/  LDC.64 R12, c[0x0][0x3a0] ;  /* 0x0000e800ff0c7b82 */ /* 0x000e300000000a00 */
[----:B------:R-:W0:Y:S08]  /*01d0*/  LDC.64 R14, c[0x0][0x3a8] ;  /* 0x0000ea00ff0e7b82 */ /* 0x000e300000000a00 */
[----:B-1-3--:R-:W0:Y:S02]  /*01e0*/  LDC.64 R16, c[0x0][0x380] ;  /* 0x0000e000ff107b82 */ /* 0x00ae240000000a00 */
.L_x_14:
[----:B0-----:R-:W-:-:S05]  /*01f0*/  IMAD.WIDE R18, R21, 0x4, R16 ;  /* 0x0000000415127825 */ /* 0x001fca00078e0210 */
[----:B------:R-:W3:Y:S01]  /*0200*/  LDG.E R27, desc[UR12][R18.64] ;  /* 0x0000000c121b7981 */ /* 0x000ee2000c1e1900 */
[----:B------:R-:W-:Y:S01]  /*0210*/  UIADD3 UR6, UPT, UPT, UR6, 0x4, URZ ;  /* 0x0000000406067890 */ /* 0x000fe2000fffe0ff */
[----:B------:R-:W-:Y:S03]  /*0220*/  BSSY.RECONVERGENT B0, `(.L_x_2) ;  /* 0x0000021000007945 */ /* 0x000fe60003800200 */
[----:B------:R-:W-:Y:S01]  /*0230*/  UISETP.NE.AND UP0, UPT, UR6, URZ, UPT ;  /* 0x000000ff0600728c */ /* 0x000fe2000bf05270 */
[----:B---3--:R-:W-:-:S13]  /*0240*/  FSETP.NEU.AND P0, PT, R27, RZ, PT ;  /* 0x000000ff1b00720b */ /* 0x008fda0003f0d000 */
[----:B-1----:R-:W-:Y:S05]  /*0250*/  @!P0 BRA `(.L_x_3) ;  /* 0x0000000000748947 */ /* 0x002fea0003800000 */
[----:B------:R-:W-:-:S13]  /*0260*/  ISETP.GE.AND P0, PT, R7, UR8, PT ;  /* 0x0000000807007c0c */ /* 0x000fda000bf06270 */
[----:B------:R-:W-:Y:S05]  /*0270*/  @P0 BRA `(.L_x_4) ;  /* 0x0000000000200947 */ /* 0x000fea0003800000 */
[C---:B------:R-:W-:Y:S01]  /*0280*/  IMAD R25, R7.reuse, UR9, R0 ;  /* 0x0000000907197c24 */ /* 0x040fe2000f8e0200 */
[----:B------:R-:W-:Y:S02]  /*0290*/  IADD3 R29, PT, PT, R2, -0x1, RZ ;  /* 0xffffffff021d7810 */ /* 0x000fe40007ffe0ff */
[----:B------:R-:W-:Y:S01]  /*02a0*/  IADD3 R7, PT, PT, R7, 0x1, RZ ;  /* 0x0000000107077810 */ /* 0x000fe20007ffe0ff */
[----:B--2---:R-:W-:-:S04]  /*02b0*/  IMAD.WIDE R22, R25, 0x4, R8 ;  /* 0x0000000419167825 */ /* 0x004fc800078e0208 */
[----:B----4-:R-:W-:Y:S01]  /*02c0*/  IMAD.WIDE R24, R25, 0x4, R10 ;  /* 0x0000000419187825 */ /* 0x010fe200078e020a */
[----:B------:R0:W-:Y:S04]  /*02d0*/  STG.E desc[UR12][R22.64], R27 ;  /* 0x0000001b16007986 */ /* 0x0001e8000c10190c */
[----:B------:R0:W-:Y:S01]  /*02e0*/  STG.E desc[UR12][R24.64], R29 ;  /* 0x0000001d18007986 */ /* 0x0001e2000c10190c */
[----:B------:R-:W-:Y:S05]  /*02f0*/  BRA `(.L_x_3) ;  /* 0x00000000004c7947 */ /* 0x000fea0003800000 */
.L_x_4:
[----:B------:R-:W0:Y:S01]  /*0300*/  S2R R23, SR_LANEID ;  /* 0x0000000000177919 */ /* 0x000e220000000000 */
[----:B------:R-:W-:Y:S01]  /*0310*/  VOTEU.ANY UR7, UPT, PT ;  /* 0x0000000000077886 */ /* 0x000fe200038e0100 */
[----:B------:R-:W1:Y:S01]  /*0320*/  LDC.64 R28, c[0x0][0x3d0] ;  /* 0x0000f400ff1c7b82 */ /* 0x000e620000000a00 */
[----:B------:R-:W0:Y:S08]  /*0330*/  FLO.U32 R26, UR7 ;  /* 0x00000007001a7d00 */ /* 0x000e3000080e0000 */
[----:B------:R-:W1:Y:S01]  /*0340*/  POPC R20, UR7 ;  /* 0x0000000700147d09 */ /* 0x000e620008000000 */
[----:B0-----:R-:W-:-:S13]  /*0350*/  ISETP.EQ.U32.AND P0, PT, R26, R23, PT ;  /* 0x000000171a00720c */ /* 0x001fda0003f02070 */
[----:B-1----:R0:W3:Y:S01]  /*0360*/  @P0 ATOMG.E.ADD.STRONG.GPU PT, R29, desc[UR12][R28.64], R20 ;  /* 0x800000141c1d09a8 */ /* 0x0020e200081ef10c */
[----:B------:R-:W1:Y:S01]  /*0370*/  S2R R22, SR_LTMASK ;  /* 0x0000000000167919 */ /* 0x000e620000003900 */
[----:B0-----:R-:W-:Y:S02]  /*0380*/  IADD3 R20, PT, PT, R2, -0x1, RZ ;  /* 0xffffffff02147810 */ /* 0x001fe40007ffe0ff */
[----:B-1----:R-:W-:-:S04]  /*0390*/  LOP3.LUT R24, R22, UR7, RZ, 0xc0, !PT ;  /* 0x0000000716187c12 */ /* 0x002fc8000f8ec0ff */
[----:B------:R-:W0:Y:S01]  /*03a0*/  POPC R23, R24 ;  /* 0x0000001800177309 */ /* 0x000e220000000000 */
[----:B---3--:R-:W0:Y:S02]  /*03b0*/  SHFL.IDX PT, R6, R29, R26, 0x1f ;  /* 0x00001f1a1d067589 */ /* 0x008e2400000e0000 */
[----:B0-----:R-:W-:-:S05]  /*03c0*/  IADD3 R6, PT, PT, R6, R23, RZ ;  /* 0x0000001706067210 */ /* 0x001fca0007ffe0ff */
[----:B------:R-:W-:-:S04]  /*03d0*/  IMAD.WIDE R22, R6, 0x4, R12 ;  /* 0x0000000406167825 */ /* 0x000fc800078e020c */
[C---:B------:R-:W-:Y:S01]  /*03e0*/  IMAD.WIDE R24, R6.reuse, 0x4, R14 ;  /* 0x0000000406187825 */ /* 0x040fe200078e020e */
[----:B------:R0:W-:Y:S04]  /*03f0*/  STG.E desc[UR12][R22.64], R27 ;  /* 0x0000001b16007986 */ /* 0x0001e8000c10190c */
[----:B------:R1:W-:Y:S01]  /*0400*/  STG.E desc[UR12][R24.64], R0 ;  /* 0x0000000018007986 */ /* 0x0003e2000c10190c */
[----:B0-----:R-:W-:-:S05]  /*0410*/  IMAD.WIDE R22, R6, 0x4, R4 ;  /* 0x0000000406167825 */ /* 0x001fca00078e0204 */
[----:B------:R1:W-:Y:S02]  /*0420*/  STG.E desc[UR12][R22.64], R20 ;  /* 0x0000001416007986 */ /* 0x0003e4000c10190c */
.L_x_3:
[----:B------:R-:W-:Y:S05]  /*0430*/  BSYNC.RECONVERGENT B0 ;  /* 0x0000000000007941 */ /* 0x000fea0003800200 */
.L_x_2:
[----:B0-----:R-:W3:Y:S01]  /*0440*/  LDG.E R27, desc[UR12][R18.64+0x4] ;  /* 0x0000040c121b7981 */ /* 0x001ee2000c1e1900 */
[----:B------:R-:W-:Y:S01]  /*0450*/  BSSY.RECONVERGENT B0, `(.L_x_5) ;  /* 0x000001e000007945 */ /* 0x000fe20003800200 */
[----:B---3--:R-:W-:-:S13]  /*0460*/  FSETP.NEU.AND P0, PT, R27, RZ, PT ;  /* 0x000000ff1b00720b */ /* 0x008fda0003f0d000 */
[----:B------:R-:W-:Y:S05]  /*0470*/  @!P0 BRA `(.L_x_6) ;  /* 0x00000000006c8947 */ /* 0x000fea0003800000 */
[----:B------:R-:W-:-:S13]  /*0480*/  ISETP.GE.AND P0, PT, R7, UR8, PT ;  /* 0x0000000807007c0c */ /* 0x000fda000bf06270 */
[----:B------:R-:W-:Y:S05]  /*0490*/  @!P0 BRA `(.L_x_7) ;  /* 0x00000000004c8947 */ /* 0x000fea0003800000 */
[----:B-1----:R-:W0:Y:S01]  /*04a0*/  S2R R23, SR_LANEID ;  /* 0x0000000000177919 */ /* 0x002e220000000000 */
[----:B------:R-:W-:Y:S01]  /*04b0*/  VOTEU.ANY UR7, UPT, PT ;  /* 0x0000000000077886 */ /* 0x000fe200038e0100 */
[----:B------:R-:W1:Y:S01]  /*04c0*/  LDC.64 R28, c[0x0][0x3d0] ;  /* 0x0000f400ff1c7b82 */ /* 0x000e620000000a00 */
[----:B------:R-:W0:Y:S08]  /*04d0*/  FLO.U32 R26, UR7 ;  /* 0x00000007001a7d00 */ /* 0x000e3000080e0000 */
[----:B------:R-:W1:Y:S01]  /*04e0*/  POPC R20, UR7 ;  /* 0x0000000700147d09 */ /* 0x000e620008000000 */
[----:B0-----:R-:W-:-:S13]  /*04f0*/  ISETP.EQ.U32.AND P0, PT, R26, R23, PT ;  /* 0x000000171a00720c */ /* 0x001fda0003f02070 */
[----:B-1----:R-:W3:Y:S01]  /*0500*/  @P0 ATOMG.E.ADD.STRONG.GPU PT, R29, desc[UR12][R28.64], R20 ;  /* 0x800000141c1d09a8 */ /* 0x002ee200081ef10c */
[----:B------:R-:W0:Y:S02]  /*0510*/  S2R R24, SR_LTMASK ;  /* 0x0000000000187919 */ /* 0x000e240000003900 */
[----:B0-----:R-:W-:-:S04]  /*0520*/  LOP3.LUT R24, R24, UR7, RZ, 0xc0, !PT ;  /* 0x0000000718187c12 */ /* 0x001fc8000f8ec0ff */
        /* <DEDUP_REMOVED lines=8> */
[----:B------:R3:W-:Y:S01]  /*05b0*/  STG.E desc[UR12][R22.64], R2 ;  /* 0x0000000216007986 */ /* 0x0007e2000c10190c */
[----:B------:R-:W-:Y:S05]  /*05c0*/  BRA `(.L_x_6) ;  /* 0x0000000000187947 */ /* 0x000fea0003800000 */
.L_x_7:
[C---:B-1----:R-:W-:Y:S01]  /*05d0*/  IMAD R25, R7.reuse, UR9, R0 ;  /* 0x0000000907197c24 */ /* 0x042fe2000f8e0200 */
[----:B------:R-:W-:-:S03]  /*05e0*/  IADD3 R7, PT, PT, R7, 0x1, RZ ;  /* 0x0000000107077810 */ /* 0x000fc60007ffe0ff */
[----:B--2---:R-:W-:-:S04]  /*05f0*/  IMAD.WIDE R22, R25, 0x4, R8 ;  /* 0x0000000419167825 */ /* 0x004fc800078e0208 */
[----:B----4-:R-:W-:Y:S01]  /*0600*/  IMAD.WIDE R24, R25, 0x4, R10 ;  /* 0x0000000419187825 */ /* 0x010fe200078e020a */
[----:B------:R0:W-:Y:S04]  /*0610*/  STG.E desc[UR12][R22.64], R27 ;  /* 0x0000001b16007986 */ /* 0x0001e8000c10190c */
[----:B------:R0:W-:Y:S02]  /*0620*/  STG.E desc[UR12][R24.64], R2 ;  /* 0x0000000218007986 */ /* 0x0001e4000c10190c */
.L_x_6:
[----:B------:R-:W-:Y:S05]  /*0630*/  BSYNC.RECONVERGENT B0 ;  /* 0x0000000000007941 */ /* 0x000fea0003800200 */
.L_x_5:
[----:B0-----:R-:W5:Y:S01]  /*0640*/  LDG.E R27, desc[UR12][R18.64+0x8] ;  /* 0x0000080c121b7981 */ /* 0x001f62000c1e1900 */
[----:B------:R-:W-:Y:S01]  /*0650*/  BSSY.RECONVERGENT B0, `(.L_x_8) ;  /* 0x0000020000007945 */ /* 0x000fe20003800200 */
[----:B-----5:R-:W-:-:S13]  /*0660*/  FSETP.NEU.AND P0, PT, R27, RZ, PT ;  /* 0x000000ff1b00720b */ /* 0x020fda0003f0d000 */
[----:B------:R-:W-:Y:S05]  /*0670*/  @!P0 BRA `(.L_x_9) ;  /* 0x0000000000748947 */ /* 0x000fea0003800000 */
[----:B------:R-:W-:-:S13]  /*0680*/  ISETP.GE.AND P0, PT, R7, UR8, PT ;  /* 0x0000000807007c0c */ /* 0x000fda000bf06270 */
[----:B------:R-:W-:Y:S05]  /*0690*/  @!P0 BRA `(.L_x_10) ;  /* 0x0000000000508947 */ /* 0x000fea0003800000 */
[----:B-1-3--:R-:W0:Y:S01]  /*06a0*/  S2R R25, SR_LANEID ;  /* 0x0000000000197919 */ /* 0x00ae220000000000 */
[----:B------:R-:W-:Y:S01]  /*06b0*/  VOTEU.ANY UR7, UPT, PT ;  /* 0x0000000000077886 */ /* 0x000fe200038e0100 */
[----:B------:R-:W1:Y:S01]  /*06c0*/  LDC.64 R22, c[0x0][0x3d0] ;  /* 0x0000f400ff167b82 */ /* 0x000e620000000a00 */
[----:B------:R-:W0:Y:S08]  /*06d0*/  FLO.U32 R26, UR7 ;  /* 0x00000007001a7d00 */ /* 0x000e3000080e0000 */
[----:B------:R-:W1:Y:S01]  /*06e0*/  POPC R20, UR7 ;  /* 0x0000000700147d09 */ /* 0x000e620008000000 */
[----:B0-----:R-:W-:-:S13]  /*06f0*/  ISETP.EQ.U32.AND P0, PT, R26, R25, PT ;  /* 0x000000191a00720c */ /* 0x001fda0003f02070 */
[----:B-1----:R-:W3:Y:S01]  /*0700*/  @P0 ATOMG.E.ADD.STRONG.GPU PT, R20, desc[UR12][R22.64], R20 ;  /* 0x80000014161409a8 */ /* 0x002ee200081ef10c */
[----:B------:R-:W0:Y:S02]  /*0710*/  S2R R6, SR_LTMASK ;  /* 0x0000000000067919 */ /* 0x000e240000003900 */
[----:B0-----:R-:W-:-:S06]  /*0720*/  LOP3.LUT R6, R6, UR7, RZ, 0xc0, !PT ;  /* 0x0000000706067c12 */ /* 0x001fcc000f8ec0ff */
[----:B------:R-:W0:Y:S01]  /*0730*/  POPC R6, R6 ;  /* 0x0000000600067309 */ /* 0x000e220000000000 */
[----:B---3--:R-:W0:Y:S02]  /*0740*/  SHFL.IDX PT, R29, R20, R26, 0x1f ;  /* 0x00001f1a141d7589 */ /* 0x008e2400000e0000 */
[----:B0-----:R-:W-:Y:S02]  /*0750*/  IADD3 R29, PT, PT, R29, R6, RZ ;  /* 0x000000061d1d7210 */ /* 0x001fe40007ffe0ff */
[----:B------:R-:W-:-:S03]  /*0760*/  IADD3 R6, PT, PT, R2, 0x1, RZ ;  /* 0x0000000102067810 */ /* 0x000fc60007ffe0ff */
[----:B------:R-:W-:-:S04]  /*0770*/  IMAD.WIDE R22, R29, 0x4, R12 ;  /* 0x000000041d167825 */ /* 0x000fc800078e020c */
[C---:B------:R-:W-:Y:S01]  /*0780*/  IMAD.WIDE R24, R29.reuse, 0x4, R14 ;  /* 0x000000041d187825 */ /* 0x040fe200078e020e */
[----:B------:R0:W-:Y:S03]  /*0790*/  STG.E desc[UR12][R22.64], R27 ;  /* 0x0000001b16007986 */ /* 0x0001e6000c10190c */
[----:B------:R-:W-:Y:S01]  /*07a0*/  IMAD.WIDE R28, R29, 0x4, R4 ;  /* 0x000000041d1c7825 */ /* 0x000fe200078e0204 */
[----:B------:R0:W-:Y:S04]  /*07b0*/  STG.E desc[UR12][R24.64], R0 ;  /* 0x0000000018007986 */ /* 0x0001e8000c10190c */
[----:B------:R0:W-:Y:S01]  /*07c0*/  STG.E desc[UR12][R28.64], R6 ;  /* 0x000000061c007986 */ /* 0x0001e2000c10190c */
[----:B------:R-:W-:Y:S05]  /*07d0*/  BRA `(.L_x_9) ;  /* 0x00000000001c7947 */ /* 0x000fea0003800000 */
.L_x_10:
[C---:B-1-3--:R-:W-:Y:S01]  /*07e0*/  IMAD R25, R7.reuse, UR9, R0 ;  /* 0x0000000907197c24 */ /* 0x04afe2000f8e0200 */
[----:B------:R-:W-:Y:S02]  /*07f0*/  IADD3 R29, PT, PT, R2, 0x1, RZ ;  /* 0x00000001021d7810 */ /* 0x000fe40007ffe0ff */
[----:B------:R-:W-:Y:S01]  /*0800*/  IADD3 R7, PT, PT, R7, 0x1, RZ ;  /* 0x0000000107077810 */ /* 0x000fe20007ffe0ff */
[----:B--2---:R-:W-:-:S04]  /*0810*/  IMAD.WIDE R22, R25, 0x4, R8 ;  /* 0x0000000419167825 */ /* 0x004fc800078e0208 */
[----:B----4-:R-:W-:Y:S01]  /*0820*/  IMAD.WIDE R24, R25, 0x4, R10 ;  /* 0x0000000419187825 */ /* 0x010fe200078e020a */
[----:B------:R0:W-:Y:S04]  /*0830*/  STG.E desc[UR12][R22.64], R27 ;  /* 0x0000001b16007986 */ /* 0x0001e8000c10190c */
[----:B------:R0:W-:Y:S02]  /*0840*/  STG.E desc[UR12][R24.64], R29 ;  /* 0x0000001d18007986 */ /* 0x0001e4000c10190c */
.L_x_9:
[----:B------:R-:W-:Y:S05]  /*0850*/  BSYNC.RECONVERGENT B0 ;  /* 0x0000000000007941 */ /* 0x000fea0003800200 */
.L_x_8:
[----:B0-----:R-:W5:Y:S01]  /*0860*/  LDG.E R27, desc[UR12][R18.64+0xc] ;  /* 0x00000c0c121b7981 */ /* 0x001f62000c1e1900 */
[----:B------:R-:W-:Y:S01]  /*0870*/  BSSY.RECONVERGENT B0, `(.L_x_11) ;  /* 0x0000020000007945 */ /* 0x000fe20003800200 */
[----:B-----5:R-:W-:-:S13]  /*0880*/  FSETP.NEU.AND P0, PT, R27, RZ, PT ;  /* 0x000000ff1b00720b */ /* 0x020fda0003f0d000 */
[----:B------:R-:W-:Y:S05]  /*0890*/  @!P0 BRA `(.L_x_12) ;  /* 0x0000000000748947 */ /* 0x000fea0003800000 */
[----:B------:R-:W-:-:S13]  /*08a0*/  ISETP.GE.AND P0, PT, R7, UR8, PT ;  /* 0x0000000807007c0c */ /* 0x000fda000bf06270 */
[----:B------:R-:W-:Y:S05]  /*08b0*/  @!P0 BRA `(.L_x_13) ;  /* 0x0000000000508947 */ /* 0x000fea0003800000 */
[----:B------:R-:W0:Y:S01]  /*08c0*/  S2R R19, SR_LANEID ;  /* 0x0000000000137919 */ /* 0x000e220000000000 */
[----:B------:R-:W-:Y:S01]  /*08d0*/  VOTEU.ANY UR7, UPT, PT ;  /* 0x0000000000077886 */ /* 0x000fe200038e0100 */
[----:B------:R-:W5:Y:S01]  /*08e0*/  LDC.64 R28, c[0x0][0x3d0] ;  /* 0x0000f400ff1c7b82 */ /* 0x000f620000000a00 */
[----:B------:R-:W0:Y:S08]  /*08f0*/  FLO.U32 R26, UR7 ;  /* 0x00000007001a7d00 */ /* 0x000e3000080e0000 */
[----:B-1----:R-:W5:Y:S01]  /*0900*/  POPC R20, UR7 ;  /* 0x0000000700147d09 */ /* 0x002f620008000000 */
[----:B0-----:R-:W-:-:S13]  /*0910*/  ISETP.EQ.U32.AND P0, PT, R26, R19, PT ;  /* 0x000000131a00720c */ /* 0x001fda0003f02070 */
[----:B-----5:R-:W3:Y:S01]  /*0920*/  @P0 ATOMG.E.ADD.STRONG.GPU PT, R29, desc[UR12][R28.64], R20 ;  /* 0x800000141c1d09a8 */ /* 0x020ee200081ef10c */
        /* <DEDUP_REMOVED lines=13> */
.L_x_13:
[C---:B-1-3--:R-:W-:Y:S01]  /*0a00*/  IMAD R23, R7.reuse, UR9, R0 ;  /* 0x0000000907177c24 */ /* 0x04afe2000f8e0200 */
[----:B------:R-:W-:Y:S02]  /*0a10*/  IADD3 R25, PT, PT, R2, 0x2, RZ ;  /* 0x0000000202197810 */ /* 0x000fe40007ffe0ff */
[----:B------:R-:W-:Y:S01]  /*0a20*/  IADD3 R7, PT, PT, R7, 0x1, RZ ;  /* 0x0000000107077810 */ /* 0x000fe20007ffe0ff */
[----:B--2---:R-:W-:-:S04]  /*0a30*/  IMAD.WIDE R18, R23, 0x4, R8 ;  /* 0x0000000417127825 */ /* 0x004fc800078e0208 */
[----:B----4-:R-:W-:Y:S01]  /*0a40*/  IMAD.WIDE R22, R23, 0x4, R10 ;  /* 0x0000000417167825 */ /* 0x010fe200078e020a */
[----:B------:R0:W-:Y:S04]  /*0a50*/  STG.E desc[UR12][R18.64], R27 ;  /* 0x0000001b12007986 */ /* 0x0001e8000c10190c */
[----:B------:R0:W-:Y:S02]  /*0a60*/  STG.E desc[UR12][R22.64], R25 ;  /* 0x0000001916007986 */ /* 0x0001e4000c10190c */
.L_x_12:
[----:B------:R-:W-:Y:S05]  /*0a70*/  BSYNC.RECONVERGENT B0 ;  /* 0x0000000000007941 */ /* 0x000fea0003800200 */
.L_x_11:
[----:B---3--:R-:W-:Y:S02]  /*0a80*/  IADD3 R2, PT, PT, R2, 0x4, RZ ;  /* 0x0000000402027810 */ /* 0x008fe40007ffe0ff */
[----:B------:R-:W-:Y:S01]  /*0a90*/  IADD3 R21, PT, PT, R21, 0x4, RZ ;  /* 0x0000000415157810 */ /* 0x000fe20007ffe0ff */
[----:B------:R-:W-:Y:S06]  /*0aa0*/  BRA.U UP0, `(.L_x_14) ;  /* 0xfffffff500d07547 */ /* 0x000fec000b83ffff */
[----:B01----:R-:W-:-:S07]  /*0ab0*/  MOV R25, UR4 ;  /* 0x0000000400197c02 */ /* 0x003fce0008000f00 */
.L_x_1:
[----:B------:R-:W0:Y:S02]  /*0ac0*/  LDCU UR6, c[0x0][0x3c8] ;  /* 0x00007900ff0677ac */ /* 0x000e240008000800 */
[----:B0-----:R-:W-:-:S09]  /*0ad0*/  ULOP3.LUT UP0, UR4, UR6, 0x3, URZ, 0xc0, !UPT ;  /* 0x0000000306047892 */ /* 0x001fd2000f80c0ff */
[----:B------:R-:W-:Y:S05]  /*0ae0*/  BRA.U !UP0, `(.L_x_0) ;  /* 0x0000000108c07547 */ /* 0x000fea000b800000 */
[----:B------:R-:W0:Y:S01]  /*0af0*/  LDC.64 R16, c[0x0][0x3b0] ;  /* 0x0000ec00ff107b82 */ /* 0x000e220000000a00 */
[----:B------:R-:W-:Y:S01]  /*0b00*/  IMAD R27, R0, UR6, R25 ;  /* 0x00000006001b7c24 */ /* 0x000fe2000f8e0219 */
[----:B------:R-:W1:Y:S01]  /*0b10*/  LDCU UR8, c[0x0][0x3c4] ;  /* 0x00007880ff0877ac */ /* 0x000e620008000800 */
[----:B------:R-:W3:Y:S05]  /*0b20*/  LDCU UR7, c[0x0][0x3c0] ;  /* 0x00007800ff0777ac */ /* 0x000eea0008000800 */
[----:B------:R-:W0:Y:S01]  /*0b30*/  LDC.64 R14, c[0x0][0x390] ;  /* 0x0000e400ff0e7b82 */ /* 0x000e220000000a00 */
[----:B------:R-:W-:-:S07]  /*0b40*/  UIADD3 UR4, UPT, UPT, -UR4, URZ, URZ ;  /* 0x000000ff04047290 */ /* 0x000fce000fffe1ff */
[----:B------:R-:W0:Y:S08]  /*0b50*/  LDC.64 R12, c[0x0][0x398] ;  /* 0x0000e600ff0c7b82 */ /* 0x000e300000000a00 */
[----:B----4-:R-:W4:Y:S08]  /*0b60*/  LDC.64 R10, c[0x0][0x3a0] ;  /* 0x0000e800ff0a7b82 */ /* 0x010f300000000a00 */
[----:B--2---:R-:W2:Y:S08]  /*0b70*/  LDC.64 R8, c[0x0][0x3a8] ;  /* 0x0000ea00ff087b82 */ /* 0x004eb00000000a00 */
[----:B-1-3--:R-:W0:Y:S02]  /*0b80*/  LDC.64 R4, c[0x0][0x380] ;  /* 0x0000e000ff047b82 */ /* 0x00ae240000000a00 */
.L_x_18:
[----:B0-----:R-:W-:-:S05]  /*0b90*/  IMAD.WIDE R18, R27, 0x4, R4 ;  /* 0x000000041b127825 */ /* 0x001fca00078e0204 */
[----:B------:R-:W3:Y:S01]  /*0ba0*/  LDG.E R29, desc[UR12][R18.64] ;  /* 0x0000000c121d7981 */ /* 0x000ee2000c1e1900 */
[----:B------:R-:W-:Y:S01]  /*0bb0*/  UIADD3 UR4, UPT, UPT, UR4, 0x1, URZ ;  /* 0x0000000104047890 */ /* 0x000fe2000fffe0ff */
[----:B------:R-:W-:Y:S03]  /*0bc0*/  BSSY.RECONVERGENT B0, `(.L_x_15) ;  /* 0x000001f000007945 */ /* 0x000fe60003800200 */
[----:B------:R-:W-:Y:S01]  /*0bd0*/  UISETP.NE.AND UP0, UPT, UR4, URZ, UPT ;  /* 0x000000ff0400728c */ /* 0x000fe2000bf05270 */
[----:B---3--:R-:W-:-:S13]  /*0be0*/  FSETP.NEU.AND P0, PT, R29, RZ, PT ;  /* 0x000000ff1d00720b */ /* 0x008fda0003f0d000 */
[----:B------:R-:W-:Y:S05]  /*0bf0*/  @!P0 BRA `(.L_x_16) ;  /* 0x00000000006c8947 */ /* 0x000fea0003800000 */
[----:B------:R-:W-:-:S13]  /*0c00*/  ISETP.GE.AND P0, PT, R7, UR7, PT ;  /* 0x0000000707007c0c */ /* 0x000fda000bf06270 */
[----:B------:R-:W-:Y:S05]  /*0c10*/  @!P0 BRA `(.L_x_17) ;  /* 0x00000000004c8947 */ /* 0x000fea0003800000 */
[----:B------:R-:W0:Y:S01]  /*0c20*/  S2R R21, SR_LANEID ;  /* 0x0000000000157919 */ /* 0x000e220000000000 */
        /* <DEDUP_REMOVED lines=10> */
[----:B0-----:R-:W-:-:S05]  /*0cd0*/  IADD3 R23, PT, PT, R23, R24, RZ ;  /* 0x0000001817177210 */ /* 0x001fca0007ffe0ff */
[----:B----4-:R-:W-:-:S04]  /*0ce0*/  IMAD.WIDE R18, R23, 0x4, R10 ;  /* 0x0000000417127825 */ /* 0x010fc800078e020a */
[C---:B--2---:R-:W-:Y:S01]  /*0cf0*/  IMAD.WIDE R20, R23.reuse, 0x4, R8 ;  /* 0x0000000417147825 */ /* 0x044fe200078e0208 */
[----:B------:R0:W-:Y:S03]  /*0d00*/  STG.E desc[UR12][R18.64], R29 ;  /* 0x0000001d12007986 */ /* 0x0001e6000c10190c */
[----:B------:R-:W-:Y:S01]  /*0d10*/  IMAD.WIDE R22, R23, 0x4, R16 ;  /* 0x0000000417167825 */ /* 0x000fe200078e0210 */
[----:B------:R0:W-:Y:S04]  /*0d20*/  STG.E desc[UR12][R20.64], R0 ;  /* 0x0000000014007986 */ /* 0x0001e8000c10190c */
[----:B------:R0:W-:Y:S01]  /*0d30*/  STG.E desc[UR12][R22.64], R25 ;  /* 0x0000001916007986 */ /* 0x0001e2000c10190c */
[----:B------:R-:W-:Y:S05]  /*0d40*/  BRA `(.L_x_16) ;  /* 0x0000000000187947 */ /* 0x000fea0003800000 */
.L_x_17:
[C---:B------:R-:W-:Y:S01]  /*0d50*/  IMAD R21, R7.reuse, UR8, R0 ;  /* 0x0000000807157c24 */ /* 0x040fe2000f8e0200 */
[----:B------:R-:W-:-:S03]  /*0d60*/  IADD3 R7, PT, PT, R7, 0x1, RZ ;  /* 0x0000000107077810 */ /* 0x000fc60007ffe0ff */
[----:B------:R-:W-:-:S04]  /*0d70*/  IMAD.WIDE R18, R21, 0x4, R14 ;  /* 0x0000000415127825 */ /* 0x000fc800078e020e */
[----:B------:R-:W-:Y:S01]  /*0d80*/  IMAD.WIDE R20, R21, 0x4, R12 ;  /* 0x0000000415147825 */ /* 0x000fe200078e020c */
[----:B------:R1:W-:Y:S04]  /*0d90*/  STG.E desc[UR12][R18.64], R29 ;  /* 0x0000001d12007986 */ /* 0x0003e8000c10190c */
[----:B------:R1:W-:Y:S02]  /*0da0*/  STG.E desc[UR12][R20.64], R25 ;  /* 0x0000001914007986 */ /* 0x0003e4000c10190c */
.L_x_16:
[----:B------:R-:W-:Y:S05]  /*0db0*/  BSYNC.RECONVERGENT B0 ;  /* 0x0000000000007941 */ /* 0x000fea0003800200 */
.L_x_15:
[----:B01----:R-:W-:Y:S02]  /*0dc0*/  IADD3 R25, PT, PT, R25, 0x1, RZ ;  /* 0x0000000119197810 */ /* 0x003fe40007ffe0ff */
[----:B------:R-:W-:Y:S01]  /*0dd0*/  IADD3 R27, PT, PT, R27, 0x1, RZ ;  /* 0x000000011b1b7810 */ /* 0x000fe20007ffe0ff */
[----:B------:R-:W-:Y:S06]  /*0de0*/  BRA.U UP0, `(.L_x_18) ;  /* 0xfffffffd00687547 */ /* 0x000fec000b83ffff */
.L_x_0:
[----:B------:R-:W0:Y:S01]  /*0df0*/  LDCU UR6, c[0x0][0x3c0] ;  /* 0x00007800ff0677ac */ /* 0x000e220008000800 */
[----:B------:R-:W-:Y:S01]  /*0e00*/  BSSY.RECONVERGENT B0, `(.L_x_19) ;  /* 0x0000071000007945 */ /* 0x000fe20003800200 */
[----:B0-----:R-:W-:-:S13]  /*0e10*/  ISETP.GE.AND P0, PT, R7, UR6, PT ;  /* 0x0000000607007c0c */ /* 0x001fda000bf06270 */
[----:B------:R-:W-:Y:S05]  /*0e20*/  @P0 BRA `(.L_x_20) ;  /* 0x0000000400b80947 */ /* 0x000fea0003800000 */
[C---:B------:R-:W-:Y:S01]  /*0e30*/  IADD3 R2, PT, PT, R7.reuse, -UR6, RZ ;  /* 0x8000000607027c10 */ /* 0x040fe2000fffe0ff */
[----:B------:R-:W-:Y:S01]  /*0e40*/  BSSY.RECONVERGENT B1, `(.L_x_21) ;  /* 0x0000031000017945 */ /* 0x000fe20003800200 */
[----:B------:R-:W-:Y:S02]  /*0e50*/  IADD3 R4, PT, PT, -R7, UR6, RZ ;  /* 0x0000000607047c10 */ /* 0x000fe4000fffe1ff */
[----:B------:R-:W-:Y:S02]  /*0e60*/  ISETP.GT.U32.AND P0, PT, R2, -0x8, PT ;  /* 0xfffffff80200780c */ /* 0x000fe40003f04070 */
[----:B------:R-:W-:-:S11]  /*0e70*/  LOP3.LUT P1, R5, R4, 0x7, RZ, 0xc0, !PT ;  /* 0x0000000704057812 */ /* 0x000fd6000782c0ff */
[----:B------:R-:W-:Y:S05]  /*0e80*/  @P0 BRA `(.L_x_22) ;  /* 0x0000000000b00947 */ /* 0x000fea0003800000 */
[----:B------:R-:W0:Y:S01]  /*0e90*/  LDC R6, c[0x0][0x3c4] ;  /* 0x0000f100ff067b82 */ /* 0x000e220000000800 */
[----:B------:R-:W-:-:S04]  /*0ea0*/  LOP3.LUT R24, R4, 0xfffffff8, RZ, 0xc0, !PT ;  /* 0xfffffff804187812 */ /* 0x000fc800078ec0ff */
[----:B------:R-:W-:-:S03]  /*0eb0*/  IADD3 R24, PT, PT, -R24, RZ, RZ ;  /* 0x000000ff18187210 */ /* 0x000fc60007ffe1ff */
[----:B--2---:R-:W1:Y:S08]  /*0ec0*/  LDC.64 R8, c[0x0][0x390] ;  /* 0x0000e400ff087b82 */ /* 0x004e700000000a00 */
[----:B----4-:R-:W2:Y:S01]  /*0ed0*/  LDC.64 R10, c[0x0][0x398] ;  /* 0x0000e600ff0a7b82 */ /* 0x010ea20000000a00 */
[----:B0-----:R-:W-:-:S07]  /*0ee0*/  IMAD R2, R7, R6, R0 ;  /* 0x0000000607027224 */ /* 0x001fce00078e0200 */
.L_x_23:
[----:B-12---:R-:W-:Y:S01]  /*0ef0*/  IMAD.WIDE R22, R2, 0x4, R8 ;  /* 0x0000000402167825 */ /* 0x006fe200078e0208 */
[----:B------:R-:W-:Y:S02]  /*0f00*/  MOV R25, 0xffffffff ;  /* 0xffffffff00197802 */ /* 0x000fe40000000f00 */
[----:B------:R-:W-:Y:S01]  /*0f10*/  IADD3 R24, PT, PT, R24, 0x8, RZ ;  /* 0x0000000818187810 */ /* 0x000fe20007ffe0ff */
[----:B--2---:R-:W-:Y:S01]  /*0f20*/  IMAD.WIDE R20, R2, 0x4, R10 ;  /* 0x0000000402147825 */ /* 0x004fe200078e020a */
[----:B------:R-:W-:Y:S01]  /*0f30*/  STG.E desc[UR12][R22.64], RZ ;  /* 0x000000ff16007986 */ /* 0x000fe2000c10190c */
[----:B------:R-:W-:Y:S02]  /*0f40*/  IADD3 R7, PT, PT, R7, 0x8, RZ ;  /* 0x0000000807077810 */ /* 0x000fe40007ffe0ff */
[----:B------:R-:W-:Y:S01]  /*0f50*/  IMAD.WIDE R18, R6, 0x4, R22 ;  /* 0x0000000406127825 */ /* 0x000fe200078e0216 */
[----:B------:R0:W-:Y:S01]  /*0f60*/  STG.E desc[UR12][R20.64], R25 ;  /* 0x0000001914007986 */ /* 0x0001e2000c10190c */
[----:B------:R-:W-:-:S02]  /*0f70*/  ISETP.NE.AND P0, PT, R24, RZ, PT ;  /* 0x000000ff1800720c */ /* 0x000fc40003f05270 */
[C---:B------:R-:W-:Y:S01]  /*0f80*/  IMAD.WIDE R16, R6.reuse, 0x4, R20 ;  /* 0x0000000406107825 */ /* 0x040fe200078e0214 */
[----:B------:R-:W-:Y:S01]  /*0f90*/  STG.E desc[UR12][R18.64], RZ ;  /* 0x000000ff12007986 */ /* 0x000fe2000c10190c */
[C---:B------:R-:W-:Y:S02]  /*0fa0*/  LEA R2, R6.reuse, R2, 0x3 ;  /* 0x0000000206027211 */ /* 0x040fe400078e18ff */
[C---:B------:R-:W-:Y:S01]  /*0fb0*/  IMAD.WIDE R14, R6.reuse, 0x4, R18 ;  /* 0x00000004060e7825 */ /* 0x040fe200078e0212 */
[----:B------:R1:W-:Y:S03]  /*0fc0*/  STG.E desc[UR12][R16.64], R25 ;  /* 0x0000001910007986 */ /* 0x0003e6000c10190c */
[C---:B------:R-:W-:Y:S01]  /*0fd0*/  IMAD.WIDE R12, R6.reuse, 0x4, R16 ;  /* 0x00000004060c7825 */ /* 0x040fe200078e0210 */
[----:B------:R2:W-:Y:S03]  /*0fe0*/  STG.E desc[UR12][R14.64], RZ ;  /* 0x000000ff0e007986 */ /* 0x0005e6000c10190c */
[C---:B0-----:R-:W-:Y:S01]  /*0ff0*/  IMAD.WIDE R20, R6.reuse, 0x4, R14 ;  /* 0x0000000406147825 */ /* 0x041fe200078e020e */
[----:B------:R0:W-:Y:S03]  /*1000*/  STG.E desc[UR12][R12.64], R25 ;  /* 0x000000190c007986 */ /* 0x0001e6000c10190c */
[C---:B------:R-:W-:Y:S01]  /*1010*/  IMAD.WIDE R22, R6.reuse, 0x4, R12 ;  /* 0x0000000406167825 */ /* 0x040fe200078e020c */
[----:B------:R3:W-:Y:S03]  /*1020*/  STG.E desc[UR12][R20.64], RZ ;  /* 0x000000ff14007986 */ /* 0x0007e6000c10190c */
[C---:B-1----:R-:W-:Y:S01]  /*1030*/  IMAD.WIDE R16, R6.reuse, 0x4, R20 ;  /* 0x0000000406107825 */ /* 0x042fe200078e0214 */
[----:B------:R1:W-:Y:S03]  /*1040*/  STG.E desc[UR12][R22.64], R25 ;  /* 0x0000001916007986 */ /* 0x0003e6000c10190c */
[C---:B------:R-:W-:Y:S01]  /*1050*/  IMAD.WIDE R18, R6.reuse, 0x4, R22 ;  /* 0x0000000406127825 */ /* 0x040fe200078e0216 */
[----:B------:R4:W-:Y:S03]  /*1060*/  STG.E desc[UR12][R16.64], RZ ;  /* 0x000000ff10007986 */ /* 0x0009e6000c10190c */
[C---:B--2---:R-:W-:Y:S01]  /*1070*/  IMAD.WIDE R14, R6.reuse, 0x4, R16 ;  /* 0x00000004060e7825 */ /* 0x044fe200078e0210 */
[----:B------:R2:W-:Y:S03]  /*1080*/  STG.E desc[UR12][R18.64], R25 ;  /* 0x0000001912007986 */ /* 0x0005e6000c10190c */
[C---:B0-----:R-:W-:Y:S01]  /*1090*/  IMAD.WIDE R12, R6.reuse, 0x4, R18 ;  /* 0x00000004060c7825 */ /* 0x041fe200078e0212 */
[----:B------:R2:W-:Y:S03]  /*10a0*/  STG.E desc[UR12][R14.64], RZ ;  /* 0x000000ff0e007986 */ /* 0x0005e6000c10190c */
[C---:B---3--:R-:W-:Y:S01]  /*10b0*/  IMAD.WIDE R20, R6.reuse, 0x4, R14 ;  /* 0x0000000406147825 */ /* 0x048fe200078e020e */
[----:B------:R2:W-:Y:S03]  /*10c0*/  STG.E desc[UR12][R12.64], R25 ;  /* 0x000000190c007986 */ /* 0x0005e6000c10190c */
[C---:B-1----:R-:W-:Y:S01]  /*10d0*/  IMAD.WIDE R22, R6.reuse, 0x4, R12 ;  /* 0x0000000406167825 */ /* 0x042fe200078e020c */
[----:B------:R2:W-:Y:S03]  /*10e0*/  STG.E desc[UR12][R20.64], RZ ;  /* 0x000000ff14007986 */ /* 0x0005e6000c10190c */
[C---:B----4-:R-:W-:Y:S01]  /*10f0*/  IMAD.WIDE R16, R6.reuse, 0x4, R20 ;  /* 0x0000000406107825 */ /* 0x050fe200078e0214 */
[----:B------:R2:W-:Y:S03]  /*1100*/  STG.E desc[UR12][R22.64], R25 ;  /* 0x0000001916007986 */ /* 0x0005e6000c10190c */
[----:B------:R-:W-:Y:S01]  /*1110*/  IMAD.WIDE R26, R6, 0x4, R22 ;  /* 0x00000004061a7825 */ /* 0x000fe200078e0216 */
[----:B------:R2:W-:Y:S04]  /*1120*/  STG.E desc[UR12][R16.64], RZ ;  /* 0x000000ff10007986 */ /* 0x0005e8000c10190c */
[----:B------:R2:W-:Y:S01]  /*1130*/  STG.E desc[UR12][R26.64], R25 ;  /* 0x000000191a007986 */ /* 0x0005e2000c10190c */
[----:B------:R-:W-:Y:S05]  /*1140*/  @P0 BRA `(.L_x_23) ;  /* 0xfffffffc00680947 */ /* 0x000fea000383ffff */
.L_x_22:
[----:B------:R-:W-:Y:S05]  /*1150*/  BSYNC.RECONVERGENT B1 ;  /* 0x0000000000017941 */ /* 0x000fea0003800200 */
.L_x_21:
[----:B------:R-:W-:Y:S05]  /*1160*/  @!P1 BRA `(.L_x_20) ;  /* 0x0000000000e89947 */ /* 0x000fea0003800000 */
[----:B------:R-:W-:Y:S01]  /*1170*/  ISETP.GE.U32.AND P0, PT, R5, 0x4, PT ;  /* 0x000000040500780c */ /* 0x000fe20003f06070 */
[----:B------:R-:W-:Y:S01]  /*1180*/  BSSY.RECONVERGENT B1, `(.L_x_24) ;  /* 0x000001a000017945 */ /* 0x000fe20003800200 */
[----:B------:R-:W-:-:S04]  /*1190*/  LOP3.LUT R2, R4, 0x3, RZ, 0xc0, !PT ;  /* 0x0000000304027812 */ /* 0x000fc800078ec0ff */
[----:B------:R-:W-:-:S07]  /*11a0*/  ISETP.NE.AND P1, PT, R2, RZ, PT ;  /* 0x000000ff0200720c */ /* 0x000fce0003f25270 */
[----:B------:R-:W-:Y:S06]  /*11b0*/  @!P0 BRA `(.L_x_25) ;  /* 0x0000000000588947 */ /* 0x000fec0003800000 */
[----:B--2---:R-:W0:Y:S01]  /*11c0*/  LDC R21, c[0x0][0x3c4] ;  /* 0x0000f100ff157b82 */ /* 0x004e220000000800 */
[----:B------:R-:W-:-:S07]  /*11d0*/  MOV R5, 0xffffffff ;  /* 0xffffffff00057802 */ /* 0x000fce0000000f00 */
[----:B----4-:R-:W1:Y:S08]  /*11e0*/  LDC.64 R10, c[0x0][0x390] ;  /* 0x0000e400ff0a7b82 */ /* 0x010e700000000a00 */
[----:B------:R-:W2:Y:S01]  /*11f0*/  LDC.64 R8, c[0x0][0x398] ;  /* 0x0000e600ff087b82 */ /* 0x000ea20000000a00 */
[C---:B0-----:R-:W-:Y:S01]  /*1200*/  IMAD R23, R7.reuse, R21, R0 ;  /* 0x0000001507177224 */ /* 0x041fe200078e0200 */
[----:B------:R-:W-:-:S03]  /*1210*/  IADD3 R7, PT, PT, R7, 0x4, RZ ;  /* 0x0000000407077810 */ /* 0x000fc60007ffe0ff */
[----:B-1----:R-:W-:-:S05]  /*1220*/  IMAD.WIDE R10, R23, 0x4, R10 ;  /* 0x00000004170a7825 */ /* 0x002fca00078e020a */
[----:B------:R0:W-:Y:S01]  /*1230*/  STG.E desc[UR12][R10.64], RZ ;  /* 0x000000ff0a007986 */ /* 0x0001e2000c10190c */
[----:B------:R-:W-:-:S04]  /*1240*/  IMAD.WIDE R16, R21, 0x4, R10 ;  /* 0x0000000415107825 */ /* 0x000fc800078e020a */
[----:B--2---:R-:W-:-:S04]  /*1250*/  IMAD.WIDE R22, R23, 0x4, R8 ;  /* 0x0000000417167825 */ /* 0x004fc800078e0208 */
[C---:B------:R-:W-:Y:S01]  /*1260*/  IMAD.WIDE R12, R21.reuse, 0x4, R16 ;  /* 0x00000004150c7825 */ /* 0x040fe200078e0210 */
[----:B------:R0:W-:Y:S03]  /*1270*/  STG.E desc[UR12][R22.64], R5 ;  /* 0x0000000516007986 */ /* 0x0001e6000c10190c */
[C---:B------:R-:W-:Y:S01]  /*1280*/  IMAD.WIDE R8, R21.reuse, 0x4, R22 ;  /* 0x0000000415087825 */ /* 0x040fe200078e0216 */
[----:B------:R0:W-:Y:S03]  /*1290*/  STG.E desc[UR12][R16.64], RZ ;  /* 0x000000ff10007986 */ /* 0x0001e6000c10190c */
[C---:B------:R-:W-:Y:S01]  /*12a0*/  IMAD.WIDE R18, R21.reuse, 0x4, R12 ;  /* 0x0000000415127825 */ /* 0x040fe200078e020c */
[----:B------:R0:W-:Y:S03]  /*12b0*/  STG.E desc[UR12][R8.64], R5 ;  /* 0x0000000508007986 */ /* 0x0001e6000c10190c */
[C---:B------:R-:W-:Y:S01]  /*12c0*/  IMAD.WIDE R14, R21.reuse, 0x4, R8 ;  /* 0x00000004150e7825 */ /* 0x040fe200078e0208 */
[----:B------:R0:W-:Y:S04]  /*12d0*/  STG.E desc[UR12][R12.64], RZ ;  /* 0x000000ff0c007986 */ /* 0x0001e8000c10190c */
[----:B------:R0:W-:Y:S01]  /*12e0*/  STG.E desc[UR12][R14.64], R5 ;  /* 0x000000050e007986 */ /* 0x0001e2000c10190c */
[----:B------:R-:W-:-:S03]  /*12f0*/  IMAD.WIDE R20, R21, 0x4, R14 ;  /* 0x0000000415147825 */ /* 0x000fc600078e020e */
[----:B------:R0:W-:Y:S04]  /*1300*/  STG.E desc[UR12][R18.64], RZ ;  /* 0x000000ff12007986 */ /* 0x0001e8000c10190c */
[----:B------:R0:W-:Y:S02]  /*1310*/  STG.E desc[UR12][R20.64], R5 ;  /* 0x0000000514007986 */ /* 0x0001e4000c10190c */
.L_x_25:
[----:B------:R-:W-:Y:S05]  /*1320*/  BSYNC.RECONVERGENT B1 ;  /* 0x0000000000017941 */ /* 0x000fea0003800200 */
.L_x_24:
[----:B------:R-:W-:Y:S05]  /*1330*/  @!P1 BRA `(.L_x_20) ;  /* 0x0000000000749947 */ /* 0x000fea0003800000 */
[----:B------:R-:W-:Y:S01]  /*1340*/  LOP3.LUT R4, R4, 0x1, RZ, 0xc0, !PT ;  /* 0x0000000104047812 */ /* 0x000fe200078ec0ff */
[----:B0-2---:R-:W0:Y:S01]  /*1350*/  LDC.64 R8, c[0x0][0x390] ;  /* 0x0000e400ff087b82 */ /* 0x005e220000000a00 */
[----:B------:R-:W-:Y:S01]  /*1360*/  ISETP.NE.AND P0, PT, R2, 0x1, PT ;  /* 0x000000010200780c */ /* 0x000fe20003f05270 */
[----:B------:R-:W-:Y:S01]  /*1370*/  BSSY.RECONVERGENT B1, `(.L_x_26) ;  /* 0x0000013000017945 */ /* 0x000fe20003800200 */
[----:B------:R-:W-:-:S05]  /*1380*/  ISETP.NE.U32.AND P1, PT, R4, 0x1, PT ;  /* 0x000000010400780c */ /* 0x000fca0003f25070 */
[----:B------:R-:W1:Y:S08]  /*1390*/  LDC.64 R4, c[0x0][0x398] ;  /* 0x0000e600ff047b82 */ /* 0x000e700000000a00 */
[----:B------:R-:W2:Y:S01]  /*13a0*/  @!P1 LDC R6, c[0x0][0x3c4] ;  /* 0x0000f100ff069b82 */ /* 0x000ea20000000800 */
[----:B------:R-:W-:Y:S05]  /*13b0*/  @!P0 BRA `(.L_x_27) ;  /* 0x0000000000388947 */ /* 0x000fea0003800000 */
[----:B------:R-:W3:Y:S01]  /*13c0*/  LDC R17, c[0x0][0x3c4] ;  /* 0x0000f100ff117b82 */ /* 0x000ee20000000800 */
[----:B------:R-:W-:-:S07]  /*13d0*/  MOV R19, 0xffffffff ;  /* 0xffffffff00137802 */ /* 0x000fce0000000f00 */
[----:B----4-:R-:W4:Y:S08]  /*13e0*/  LDC.64 R10, c[0x0][0x390] ;  /* 0x0000e400ff0a7b82 */ /* 0x010f300000000a00 */
[----:B------:R-:W5:Y:S01]  /*13f0*/  LDC.64 R12, c[0x0][0x398] ;  /* 0x0000e600ff0c7b82 */ /* 0x000f620000000a00 */
[C---:B---3--:R-:W-:Y:S01]  /*1400*/  IMAD R15, R7.reuse, R17, R0 ;  /* 0x00000011070f7224 */ /* 0x048fe200078e0200 */
[----:B------:R-:W-:-:S03]  /*1410*/  IADD3 R7, PT, PT, R7, 0x2, RZ ;  /* 0x0000000207077810 */ /* 0x000fc60007ffe0ff */
[----:B----4-:R-:W-:-:S05]  /*1420*/  IMAD.WIDE R10, R15, 0x4, R10 ;  /* 0x000000040f0a7825 */ /* 0x010fca00078e020a */
[----:B------:R3:W-:Y:S01]  /*1430*/  STG.E desc[UR12][R10.64], RZ ;  /* 0x000000ff0a007986 */ /* 0x0007e2000c10190c */
[----:B-----5:R-:W-:-:S04]  /*1440*/  IMAD.WIDE R12, R15, 0x4, R12 ;  /* 0x000000040f0c7825 */ /* 0x020fc800078e020c */
[C---:B------:R-:W-:Y:S01]  /*1450*/  IMAD.WIDE R14, R17.reuse, 0x4, R10 ;  /* 0x00000004110e7825 */ /* 0x040fe200078e020a */
[----:B------:R3:W-:Y:S03]  /*1460*/  STG.E desc[UR12][R12.64], R19 ;  /* 0x000000130c007986 */ /* 0x0007e6000c10190c */
[----:B------:R-:W-:Y:S01]  /*1470*/  IMAD.WIDE R16, R17, 0x4, R12 ;  /* 0x0000000411107825 */ /* 0x000fe200078e020c */
[----:B------:R3:W-:Y:S04]  /*1480*/  STG.E desc[UR12][R14.64], RZ ;  /* 0x000000ff0e007986 */ /* 0x0007e8000c10190c */
[----:B------:R3:W-:Y:S02]  /*1490*/  STG.E desc[UR12][R16.64], R19 ;  /* 0x0000001310007986 */ /* 0x0007e4000c10190c */
.L_x_27:
[----:B------:R-:W-:Y:S05]  /*14a0*/  BSYNC.RECONVERGENT B1 ;  /* 0x0000000000017941 */ /* 0x000fea0003800200 */
.L_x_26:
[----:B--2---:R-:W-:Y:S01]  /*14b0*/  @!P1 IMAD R7, R7, R6, R0 ;  /* 0x0000000607079224 */ /* 0x004fe200078e0200 */
[----:B---34-:R-:W-:-:S03]  /*14c0*/  @!P1 MOV R11, 0xffffffff ;  /* 0xffffffff000b9802 */ /* 0x018fc60000000f00 */
[----:B0-----:R-:W-:-:S04]  /*14d0*/  @!P1 IMAD.WIDE R8, R7, 0x4, R8 ;  /* 0x0000000407089825 */ /* 0x001fc800078e0208 */
[----:B-1----:R-:W-:Y:S01]  /*14e0*/  @!P1 IMAD.WIDE R4, R7, 0x4, R4 ;  /* 0x0000000407049825 */ /* 0x002fe200078e0204 */
[----:B------:R1:W-:Y:S04]  /*14f0*/  @!P1 STG.E desc[UR12][R8.64], RZ ;  /* 0x000000ff08009986 */ /* 0x0003e8000c10190c */
[----:B------:R1:W-:Y:S02]  /*1500*/  @!P1 STG.E desc[UR12][R4.64], R11 ;  /* 0x0000000b04009986 */ /* 0x0003e4000c10190c */
.L_x_20:
[----:B------:R-:W-:Y:S05]  /*1510*/  BSYNC.RECONVERGENT B0 ;  /* 0x0000000000007941 */ /* 0x000fea0003800200 */
.L_x_19:
[----:B------:R-:W-:Y:S01]  /*1520*/  UISETP.GE.AND UP0, UPT, UR6, 0x1, UPT ;  /* 0x000000010600788c */ /* 0x000fe2000bf06270 */
[----:B------:R-:W-:-:S08]  /*1530*/  HFMA2 R2, -RZ, RZ, 0, 0 ;  /* 0x00000000ff027431 */ /* 0x000fd000000001ff */
[----:B------:R-:W-:Y:S05]  /*1540*/  BRA.U !UP0, `(.L_x_28) ;  /* 0x0000000d083c7547 */ /* 0x000fea000b800000 */
[----:B------:R-:W-:Y:S01]  /*1550*/  UISETP.GE.U32.AND UP0, UPT, UR6, 0x8, UPT ;  /* 0x000000080600788c */ /* 0x000fe2000bf06070 */
[----:B------:R-:W-:Y:S01]  /*1560*/  MOV R2, RZ ;  /* 0x000000ff00027202 */ /* 0x000fe20000000f00 */
[----:B------:R-:W-:-:S07]  /*1570*/  UMOV UR4, URZ ;  /* 0x000000ff00047c82 */ /* 0x000fce0008000000 */
[----:B------:R-:W-:Y:S05]  /*1580*/  BRA.U !UP0, `(.L_x_29) ;  /* 0x0000000508a47547 */ /* 0x000fea000b800000 */
[----:B012---:R-:W0:Y:S01]  /*1590*/  LDC R9, c[0x0][0x3c4] ;  /* 0x0000f100ff097b82 */ /* 0x007e220000000800 */
[----:B------:R-:W-:Y:S01]  /*15a0*/  ULOP3.LUT UR4, UR6, 0x7ffffff8, URZ, 0xc0, !UPT ;  /* 0x7ffffff806047892 */ /* 0x000fe2000f8ec0ff */
[----:B------:R-:W-:Y:S02]  /*15b0*/  MOV R2, RZ ;  /* 0x000000ff00027202 */ /* 0x000fe40000000f00 */
[-C--:B------:R-:W-:Y:S01]  /*15c0*/  MOV R12, R0.reuse ;  /* 0x00000000000c7202 */ /* 0x080fe20000000f00 */
[----:B------:R-:W-:Y:S01]  /*15d0*/  UIADD3 UR6, UPT, UPT, -UR4, URZ, URZ ;  /* 0x000000ff04067290 */ /* 0x000fe2000fffe1ff */
[C---:B0-----:R-:W-:Y:S01]  /*15e0*/  IADD3 R3, PT, PT, R9.reuse, UR5, R3 ;  /* 0x0000000509037c10 */ /* 0x041fe2000fffe003 */
[C-C-:B------:R-:W-:Y:S01]  /*15f0*/  IMAD R5, R9.reuse, 0x3, R0.reuse ;  /* 0x0000000309057824 */ /* 0x140fe200078e0200 */
[CC--:B------:R-:W-:Y:S01]  /*1600*/  LEA R4, R9.reuse, R0.reuse, 0x1 ;  /* 0x0000000009047211 */ /* 0x0c0fe200078e08ff */
[C-C-:B------:R-:W-:Y:S01]  /*1610*/  IMAD R7, R9.reuse, 0x5, R0.reuse ;  /* 0x0000000509077824 */ /* 0x140fe200078e0200 */
[C---:B------:R-:W-:Y:S01]  /*1620*/  LEA R6, R9.reuse, R0, 0x2 ;  /* 0x0000000009067211 */ /* 0x040fe200078e10ff */
[----:B------:R-:W-:-:S02]  /*1630*/  IMAD R8, R9, 0x6, R0 ;  /* 0x0000000609087824 */ /* 0x000fc400078e0200 */
[----:B------:R-:W-:-:S07]  /*1640*/  IMAD R9, R9, 0x7, R0 ;  /* 0x0000000709097824 */ /* 0x000fce00078e0200 */
.L_x_30:
[----:B------:R-:W0:Y:S08]  /*1650*/  LDC.64 R16, c[0x0][0x398] ;  /* 0x0000e600ff107b82 */ /* 0x000e300000000a00 */
[----:B----4-:R-:W1:Y:S01]  /*1660*/  LDC R11, c[0x0][0x3c4] ;  /* 0x0000f100ff0b7b82 */ /* 0x010e620000000800 */
[----:B0-----:R-:W-:-:S05]  /*1670*/  IMAD.WIDE R16, R12, 0x4, R16 ;  /* 0x000000040c107825 */ /* 0x001fca00078e0210 */
[----:B------:R-:W2:Y:S01]  /*1680*/  LDG.E R13, desc[UR12][R16.64] ;  /* 0x0000000c100d7981 */ /* 0x000ea2000c1e1900 */
[----:B-1----:R-:W-:-:S05]  /*1690*/  IMAD.WIDE R28, R11, 0x4, R16 ;  /* 0x000000040b1c7825 */ /* 0x002fca00078e0210 */
[----:B------:R-:W3:Y:S01]  /*16a0*/  LDG.E R10, desc[UR12][R28.64] ;  /* 0x0000000c1c0a7981 */ /* 0x000ee2000c1e1900 */
[----:B------:R-:W-:-:S05]  /*16b0*/  IMAD.WIDE R14, R11, 0x4, R28 ;  /* 0x000000040b0e7825 */ /* 0x000fca00078e021c */
[----:B------:R0:W4:Y:S02]  /*16c0*/  LDG.E R23, desc[UR12][R14.64] ;  /* 0x0000000c0e177981 */ /* 0x000124000c1e1900 */
[----:B0-----:R-:W-:-:S05]  /*16d0*/  IMAD.WIDE R14, R11, 0x4, R14 ;  /* 0x000000040b0e7825 */ /* 0x001fca00078e020e */
[----:B------:R0:W5:Y:S02]  /*16e0*/  LDG.E R24, desc[UR12][R14.64] ;  /* 0x0000000c0e187981 */ /* 0x000164000c1e1900 */
[----:B0-----:R-:W-:Y:S01]  /*16f0*/  IMAD.WIDE R14, R11, 0x4, R14 ;  /* 0x000000040b0e7825 */ /* 0x001fe200078e020e */
[----:B--2---:R-:W-:Y:S02]  /*1700*/  ISETP.NE.AND P2, PT, R13, -0x1, PT ;  /* 0xffffffff0d00780c */ /* 0x004fe40003f45270 */
[----:B---3--:R-:W-:-:S11]  /*1710*/  ISETP.NE.AND P3, PT, R10, -0x1, PT ;  /* 0xffffffff0a00780c */ /* 0x008fd60003f65270 */
[----:B------:R-:W0:Y:S08]  /*1720*/  @P2 LDC.64 R20, c[0x0][0x388] ;  /* 0x0000e200ff142b82 */ /* 0x000e300000000a00 */
[----:B------:R-:W1:Y:S08]  /*1730*/  @P2 LDC.64 R18, c[0x0][0x390] ;  /* 0x0000e400ff122b82 */ /* 0x000e700000000a00 */
[----:B------:R-:W2:Y:S01]  /*1740*/  @P3 LDC.64 R26, c[0x0][0x388] ;  /* 0x0000e200ff1a3b82 */ /* 0x000ea20000000a00 */
[----:B0-----:R-:W-:-:S07]  /*1750*/  @P2 IMAD.WIDE R20, R13, 0x4, R20 ;  /* 0x000000040d142825 */ /* 0x001fce00078e0214 */
[----:B------:R-:W0:Y:S01]  /*1760*/  @P3 LDC.64 R16, c[0x0][0x390] ;  /* 0x0000e400ff103b82 */ /* 0x000e220000000a00 */
[----:B------:R-:W3:Y:S01]  /*1770*/  @P2 LDG.E R20, desc[UR12][R20.64] ;  /* 0x0000000c14142981 */ /* 0x000ee2000c1e1900 */
[----:B-1----:R-:W-:-:S05]  /*1780*/  @P2 IMAD.WIDE R18, R12, 0x4, R18 ;  /* 0x000000040c122825 */ /* 0x002fca00078e0212 */
[----:B------:R-:W3:Y:S04]  /*1790*/  @P2 LDG.E R21, desc[UR12][R18.64] ;  /* 0x0000000c12152981 */ /* 0x000ee8000c1e1900 */
[----:B------:R1:W3:Y:S02]  /*17a0*/  LDG.E R19, desc[UR12][R14.64] ;  /* 0x0000000c0e137981 */ /* 0x0002e4000c1e1900 */
[----:B-1----:R-:W-:-:S05]  /*17b0*/  IMAD.WIDE R14, R11, 0x4, R14 ;  /* 0x000000040b0e7825 */ /* 0x002fca00078e020e */
[----:B------:R1:W3:Y:S01]  /*17c0*/  LDG.E R13, desc[UR12][R14.64] ;  /* 0x0000000c0e0d7981 */ /* 0x0002e2000c1e1900 */
[----:B--2---:R-:W-:-:S04]  /*17d0*/  @P3 IMAD.WIDE R26, R10, 0x4, R26 ;  /* 0x000000040a1a3825 */ /* 0x004fc800078e021a */
[----:B0-----:R-:W-:Y:S01]  /*17e0*/  @P3 IMAD.WIDE R16, R3, 0x4, R16 ;  /* 0x0000000403103825 */ /* 0x001fe200078e0210 */
[----:B------:R-:W2:Y:S04]  /*17f0*/  @P3 LDG.E R10, desc[UR12][R26.64] ;  /* 0x0000000c1a0a3981 */ /* 0x000ea8000c1e1900 */
[----:B------:R-:W2:Y:S01]  /*1800*/  @P3 LDG.E R22, desc[UR12][R16.64] ;  /* 0x0000000c10163981 */ /* 0x000ea2000c1e1900 */
[----:B-1----:R-:W-:-:S05]  /*1810*/  IMAD.WIDE R14, R11, 0x4, R14 ;  /* 0x000000040b0e7825 */ /* 0x002fca00078e020e */
[----:B------:R0:W2:Y:S02]  /*1820*/  LDG.E R18, desc[UR12][R14.64] ;  /* 0x0000000c0e127981 */ /* 0x0000a4000c1e1900 */
[----:B0-----:R-:W-:-:S05]  /*1830*/  IMAD.WIDE R14, R11, 0x4, R14 ;  /* 0x000000040b0e7825 */ /* 0x001fca00078e020e */
[----:B------:R0:W2:Y:S01]  /*1840*/  LDG.E R27, desc[UR12][R14.64] ;  /* 0x0000000c0e1b7981 */ /* 0x0000a2000c1e1900 */
[----:B-----5:R-:W-:Y:S02]  /*1850*/  ISETP.NE.AND P0, PT, R24, -0x1, PT ;  /* 0xffffffff1800780c */ /* 0x020fe40003f05270 */
[----:B----4-:R-:W-:-:S13]  /*1860*/  ISETP.NE.AND P1, PT, R23, -0x1, PT ;  /* 0xffffffff1700780c */ /* 0x010fda0003f25270 */
[----:B0-----:R-:W0:Y:S08]  /*1870*/  @P1 LDC.64 R14, c[0x0][0x390] ;  /* 0x0000e400ff0e1b82 */ /* 0x001e300000000a00 */
[----:B------:R-:W1:Y:S01]  /*1880*/  @P1 LDC.64 R16, c[0x0][0x388] ;  /* 0x0000e200ff101b82 */ /* 0x000e620000000a00 */
[----:B0-----:R-:W-:-:S05]  /*1890*/  @P1 IMAD.WIDE R14, R4, 0x4, R14 ;  /* 0x00000004040e1825 */ /* 0x001fca00078e020e */
[----:B------:R-:W4:Y:S01]  /*18a0*/  @P1 LDG.E R25, desc[UR12][R14.64] ;  /* 0x0000000c0e191981 */ /* 0x000f22000c1e1900 */
[----:B-1----:R-:W-:-:S04]  /*18b0*/  @P1 IMAD.WIDE R16, R23, 0x4, R16 ;  /* 0x0000000417101825 */ /* 0x002fc800078e0210 */
[----:B---3--:R-:W-:Y:S02]  /*18c0*/  @P2 FFMA R2, R21, R20, R2 ;  /* 0x0000001415022223 */ /* 0x008fe40000000002 */
[----:B------:R-:W0:Y:S01]  /*18d0*/  @P0 LDC.64 R20, c[0x0][0x388] ;  /* 0x0000e200ff140b82 */ /* 0x000e220000000a00 */
[----:B------:R-:W-:Y:S02]  /*18e0*/  ISETP.NE.AND P2, PT, R19, -0x1, PT ;  /* 0xffffffff1300780c */ /* 0x000fe40003f45270 */
[----:B------:R-:W-:Y:S01]  /*18f0*/  ISETP.NE.AND P4, PT, R13, -0x1, PT ;  /* 0xffffffff0d00780c */ /* 0x000fe20003f85270 */
[----:B0-----:R-:W-:-:S05]  /*1900*/  @P0 IMAD.WIDE R20, R24, 0x4, R20 ;  /* 0x0000000418140825 */ /* 0x001fca00078e0214 */
[----:B------:R0:W3:Y:S01]  /*1910*/  @P0 LDG.E R24, desc[UR12][R20.64] ;  /* 0x0000000c14180981 */ /* 0x0000e2000c1e1900 */
[----:B--2---:R-:W-:Y:S02]  /*1920*/  @P3 FFMA R2, R22, R10, R2 ;  /* 0x0000000a16023223 */ /* 0x004fe40000000002 */
[----:B------:R-:W1:Y:S01]  /*1930*/  @P0 LDC.64 R22, c[0x0][0x390] ;  /* 0x0000e400ff160b82 */ /* 0x000e620000000a00 */
[----:B------:R2:W4:Y:S07]  /*1940*/  @P1 LDG.E R10, desc[UR12][R16.64] ;  /* 0x0000000c100a1981 */ /* 0x00052e000c1e1900 */
[----:B0-----:R-:W0:Y:S08]  /*1950*/  @P2 LDC.64 R20, c[0x0][0x390] ;  /* 0x0000e400ff142b82 */ /* 0x001e300000000a00 */
[----:B------:R-:W5:Y:S08]  /*1960*/  @P4 LDC.64 R14, c[0x0][0x388] ;  /* 0x0000e200ff0e4b82 */ /* 0x000f700000000a00 */
[----:B--2---:R-:W2:Y:S01]  /*1970*/  @P2 LDC.64 R16, c[0x0][0x388] ;  /* 0x0000e200ff102b82 */ /* 0x004ea20000000a00 */
[----:B------:R-:W-:-:S02]  /*1980*/  ISETP.NE.AND P5, PT, R27, -0x1, PT ;  /* 0xffffffff1b00780c */ /* 0x000fc40003fa5270 */
[----:B------:R-:W-:Y:S01]  /*1990*/  ISETP.NE.AND P3, PT, R18, -0x1, PT ;  /* 0xffffffff1200780c */ /* 0x000fe20003f65270 */
[----:B-1----:R-:W-:-:S04]  /*19a0*/  @P0 IMAD.WIDE R22, R5, 0x4, R22 ;  /* 0x0000000405160825 */ /* 0x002fc800078e0216 */
[----:B0-----:R-:W-:Y:S01]  /*19b0*/  @P2 IMAD.WIDE R20, R6, 0x4, R20 ;  /* 0x0000000406142825 */ /* 0x001fe200078e0214 */
[----:B------:R-:W0:Y:S01]  /*19c0*/  @P4 LDC.64 R28, c[0x0][0x390] ;  /* 0x0000e400ff1c4b82 */ /* 0x000e220000000a00 */
[----:B------:R-:W3:Y:S04]  /*19d0*/  @P0 LDG.E R23, desc[UR12][R22.64] ;  /* 0x0000000c16170981 */ /* 0x000ee8000c1e1900 */
[----:B------:R-:W3:Y:S01]  /*19e0*/  @P2 LDG.E R21, desc[UR12][R20.64] ;  /* 0x0000000c14152981 */ /* 0x000ee2000c1e1900 */
[----:B-----5:R-:W-:-:S04]  /*19f0*/  @P4 IMAD.WIDE R14, R13, 0x4, R14 ;  /* 0x000000040d0e4825 */ /* 0x020fc800078e020e */
[----:B--2---:R-:W-:Y:S01]  /*1a00*/  @P2 IMAD.WIDE R16, R19, 0x4, R16 ;  /* 0x0000000413102825 */ /* 0x004fe200078e0210 */
[----:B------:R1:W2:Y:S04]  /*1a10*/  @P4 LDG.E R20, desc[UR12][R14.64] ;  /* 0x0000000c0e144981 */ /* 0x0002a8000c1e1900 */
[----:B------:R5:W2:Y:S01]  /*1a20*/  @P2 LDG.E R22, desc[UR12][R16.64] ;  /* 0x0000000c10162981 */ /* 0x000aa2000c1e1900 */
[----:B-1----:R-:W1:Y:S08]  /*1a30*/  @P5 LDC.64 R14, c[0x0][0x390] ;  /* 0x0000e400ff0e5b82 */ /* 0x002e700000000a00 */
[----:B-----5:R-:W5:Y:S01]  /*1a40*/  @P3 LDC.64 R16, c[0x0][0x390] ;  /* 0x0000e400ff103b82 */ /* 0x020f620000000a00 */
[----:B-1----:R-:W-:-:S05]  /*1a50*/  @P5 IMAD.WIDE R14, R9, 0x4, R14 ;  /* 0x00000004090e5825 */ /* 0x002fca00078e020e */
[----:B------:R1:W2:Y:S01]  /*1a60*/  @P5 LDG.E R26, desc[UR12][R14.64] ;  /* 0x0000000c0e1a5981 */ /* 0x0002a2000c1e1900 */
[----:B-----5:R-:W-:-:S05]  /*1a70*/  @P3 IMAD.WIDE R16, R8, 0x4, R16 ;  /* 0x0000000408103825 */ /* 0x020fca00078e0210 */
[----:B------:R5:W2:Y:S01]  /*1a80*/  @P3 LDG.E R13, desc[UR12][R16.64] ;  /* 0x0000000c100d3981 */ /* 0x000aa2000c1e1900 */
[----:B-1----:R-:W1:Y:S08]  /*1a90*/  @P3 LDC.64 R14, c[0x0][0x388] ;  /* 0x0000e200ff0e3b82 */ /* 0x002e700000000a00 */
[----:B-----5:R-:W5:Y:S01]  /*1aa0*/  @P5 LDC.64 R16, c[0x0][0x388] ;  /* 0x0000e200ff105b82 */ /* 0x020f620000000a00 */
[----:B0-----:R-:W-:-:S05]  /*1ab0*/  @P4 IMAD.WIDE R28, R7, 0x4, R28 ;  /* 0x00000004071c4825 */ /* 0x001fca00078e021c */
[----:B------:R-:W2:Y:S01]  /*1ac0*/  @P4 LDG.E R19, desc[UR12][R28.64] ;  /* 0x0000000c1c134981 */ /* 0x000ea2000c1e1900 */
[----:B-1----:R-:W-:-:S05]  /*1ad0*/  @P3 IMAD.WIDE R14, R18, 0x4, R14 ;  /* 0x00000004120e3825 */ /* 0x002fca00078e020e */
[----:B------:R-:W2:Y:S01]  /*1ae0*/  @P3 LDG.E R18, desc[UR12][R14.64] ;  /* 0x0000000c0e123981 */ /* 0x000ea2000c1e1900 */
[----:B-----5:R-:W-:-:S05]  /*1af0*/  @P5 IMAD.WIDE R16, R27, 0x4, R16 ;  /* 0x000000041b105825 */ /* 0x020fca00078e0210 */
[----:B------:R-:W5:Y:S01]  /*1b00*/  @P5 LDG.E R27, desc[UR12][R16.64] ;  /* 0x0000000c101b5981 */ /* 0x000f62000c1e1900 */
[----:B------:R-:W-:-:S04]  /*1b10*/  UIADD3 UR6, UPT, UPT, UR6, 0x8, URZ ;  /* 0x0000000806067890 */ /* 0x000fc8000fffe0ff */
[----:B------:R-:W-:Y:S01]  /*1b20*/  UISETP.NE.AND UP0, UPT, UR6, URZ, UPT ;  /* 0x000000ff0600728c */ /* 0x000fe2000bf05270 */
[C---:B------:R-:W-:Y:S02]  /*1b30*/  LEA R12, R11.reuse, R12, 0x3 ;  /* 0x0000000c0b0c7211 */ /* 0x040fe400078e18ff */
[C---:B------:R-:W-:Y:S02]  /*1b40*/  LEA R3, R11.reuse, R3, 0x3 ;  /* 0x000000030b037211 */ /* 0x040fe400078e18ff */
[C---:B------:R-:W-:Y:S02]  /*1b50*/  LEA R4, R11.reuse, R4, 0x3 ;  /* 0x000000040b047211 */ /* 0x040fe400078e18ff */
[C---:B------:R-:W-:Y:S02]  /*1b60*/  LEA R5, R11.reuse, R5, 0x3 ;  /* 0x000000050b057211 */ /* 0x040fe400078e18ff */
[C---:B------:R-:W-:Y:S02]  /*1b70*/  LEA R6, R11.reuse, R6, 0x3 ;  /* 0x000000060b067211 */ /* 0x040fe400078e18ff */
[----:B------:R-:W-:-:S02]  /*1b80*/  LEA R7, R11, R7, 0x3 ;  /* 0x000000070b077211 */ /* 0x000fc400078e18ff */
[C---:B------:R-:W-:Y:S02]  /*1b90*/  LEA R8, R11.reuse, R8, 0x3 ;  /* 0x000000080b087211 */ /* 0x040fe400078e18ff */
[----:B------:R-:W-:Y:S01]  /*1ba0*/  LEA R9, R11, R9, 0x3 ;  /* 0x000000090b097211 */ /* 0x000fe200078e18ff */
[----:B----4-:R-:W-:-:S04]  /*1bb0*/  @P1 FFMA R2, R25, R10, R2 ;  /* 0x0000000a19021223 */ /* 0x010fc80000000002 */
[----:B---3--:R-:W-:-:S04]  /*1bc0*/  @P0 FFMA R2, R23, R24, R2 ;  /* 0x0000001817020223 */ /* 0x008fc80000000002 */
[----:B--2---:R-:W-:-:S04]  /*1bd0*/  @P2 FFMA R2, R21, R22, R2 ;  /* 0x0000001615022223 */ /* 0x004fc80000000002 */
[----:B------:R-:W-:-:S04]  /*1be0*/  @P4 FFMA R2, R19, R20, R2 ;  /* 0x0000001413024223 */ /* 0x000fc80000000002 */
[----:B------:R-:W-:-:S04]  /*1bf0*/  @P3 FFMA R2, R13, R18, R2 ;  /* 0x000000120d023223 */ /* 0x000fc80000000002 */
[----:B-----5:R-:W-:Y:S01]  /*1c00*/  @P5 FFMA R2, R26, R27, R2 ;  /* 0x0000001b1a025223 */ /* 0x020fe20000000002 */
[----:B------:R-:W-:Y:S06]  /*1c10*/  BRA.U UP0, `(.L_x_30) ;  /* 0xfffffff9008c7547 */ /* 0x000fec000b83ffff */
.L_x_29:
[----:B------:R-:W3:Y:S02]  /*1c20*/  LDCU UR5, c[0x0][0x3c0] ;  /* 0x00007800ff0577ac */ /* 0x000ee40008000800 */
[----:B---3--:R-:W-:-:S09]  /*1c30*/  ULOP3.LUT UP0, UR6, UR5, 0x7, URZ, 0xc0, !UPT ;  /* 0x0000000705067892 */ /* 0x008fd2000f80c0ff */
[----:B------:R-:W-:Y:S05]  /*1c40*/  BRA.U !UP0, `(.L_x_28) ;  /* 0x00000005087c7547 */ /* 0x000fea000b800000 */
[----:B------:R-:W-:Y:S02]  /*1c50*/  UISETP.GE.U32.AND UP0, UPT, UR6, 0x4, UPT ;  /* 0x000000040600788c */ /* 0x000fe4000bf06070 */
[----:B------:R-:W-:-:S04]  /*1c60*/  ULOP3.LUT UR7, UR5, 0x3, URZ, 0xc0, !UPT ;  /* 0x0000000305077892 */ /* 0x000fc8000f8ec0ff */
[----:B------:R-:W-:-:S03]  /*1c70*/  UISETP.NE.AND UP1, UPT, UR7, URZ, UPT ;  /* 0x000000ff0700728c */ /* 0x000fc6000bf25270 */
[----:B------:R-:W-:Y:S08]  /*1c80*/  BRA.U !UP0, `(.L_x_31) ;  /* 0x0000000108bc7547 */ /* 0x000ff0000b800000 */
[----:B------:R-:W2:Y:S08]  /*1c90*/  LDC R3, c[0x0][0x3c4] ;  /* 0x0000f100ff037b82 */ /* 0x000eb00000000800 */
[----:B01----:R-:W0:Y:S01]  /*1ca0*/  LDC.64 R4, c[0x0][0x398] ;  /* 0x0000e600ff047b82 */ /* 0x003e220000000a00 */
[----:B--2---:R-:W-:-:S04]  /*1cb0*/  IMAD R22, R3, UR4, R0 ;  /* 0x0000000403167c24 */ /* 0x004fc8000f8e0200 */
[----:B0-----:R-:W-:-:S05]  /*1cc0*/  IMAD.WIDE R4, R22, 0x4, R4 ;  /* 0x0000000416047825 */ /* 0x001fca00078e0204 */
[----:B------:R-:W2:Y:S01]  /*1cd0*/  LDG.E R27, desc[UR12][R4.64] ;  /* 0x0000000c041b7981 */ /* 0x000ea2000c1e1900 */
[----:B------:R-:W-:-:S05]  /*1ce0*/  IMAD.WIDE R6, R3, 0x4, R4 ;  /* 0x0000000403067825 */ /* 0x000fca00078e0204 */
[----:B------:R-:W3:Y:S01]  /*1cf0*/  LDG.E R25, desc[UR12][R6.64] ;  /* 0x0000000c06197981 */ /* 0x000ee2000c1e1900 */
[----:B------:R-:W-:-:S05]  /*1d00*/  IMAD.WIDE R8, R3, 0x4, R6 ;  /* 0x0000000403087825 */ /* 0x000fca00078e0206 */
[----:B------:R-:W5:Y:S01]  /*1d10*/  LDG.E R23, desc[UR12][R8.64] ;  /* 0x0000000c08177981 */ /* 0x000f62000c1e1900 */
[----:B----4-:R-:W-:-:S05]  /*1d20*/  IMAD.WIDE R10, R3, 0x4, R8 ;  /* 0x00000004030a7825 */ /* 0x010fca00078e0208 */
[----:B------:R-:W4:Y:S01]  /*1d30*/  LDG.E R21, desc[UR12][R10.64] ;  /* 0x0000000c0a157981 */ /* 0x000f22000c1e1900 */
[----:B------:R-:W-:Y:S02]  /*1d40*/  IADD3 R20, PT, PT, R22, R3, RZ ;  /* 0x0000000316147210 */ /* 0x000fe40007ffe0ff */
[----:B--2---:R-:W-:Y:S02]  /*1d50*/  ISETP.NE.AND P0, PT, R27, -0x1, PT ;  /* 0xffffffff1b00780c */ /* 0x004fe40003f05270 */
[----:B---3--:R-:W-:Y:S02]  /*1d60*/  ISETP.NE.AND P1, PT, R25, -0x1, PT ;  /* 0xffffffff1900780c */ /* 0x008fe40003f25270 */
[----:B-----5:R-:W-:-:S09]  /*1d70*/  ISETP.NE.AND P2, PT, R23, -0x1, PT ;  /* 0xffffffff1700780c */ /* 0x020fd20003f45270 */
[----:B------:R-:W0:Y:S01]  /*1d80*/  @P0 LDC.64 R14, c[0x0][0x388] ;  /* 0x0000e200ff0e0b82 */ /* 0x000e220000000a00 */
[----:B----4-:R-:W-:-:S07]  /*1d90*/  ISETP.NE.AND P3, PT, R21, -0x1, PT ;  /* 0xffffffff1500780c */ /* 0x010fce0003f65270 */
[----:B------:R-:W1:Y:S08]  /*1da0*/  @P0 LDC.64 R18, c[0x0][0x390] ;  /* 0x0000e400ff120b82 */ /* 0x000e700000000a00 */
[----:B------:R-:W2:Y:S08]  /*1db0*/  @P1 LDC.64 R16, c[0x0][0x388] ;  /* 0x0000e200ff101b82 */ /* 0x000eb00000000a00 */
[----:B------:R-:W3:Y:S08]  /*1dc0*/  @P1 LDC.64 R4, c[0x0][0x390] ;  /* 0x0000e400ff041b82 */ /* 0x000ef00000000a00 */
[----:B------:R-:W4:Y:S08]  /*1dd0*/  @P2 LDC.64 R6, c[0x0][0x390] ;  /* 0x0000e400ff062b82 */ /* 0x000f300000000a00 */
[----:B------:R-:W5:Y:S08]  /*1de0*/  @P2 LDC.64 R8, c[0x0][0x388] ;  /* 0x0000e200ff082b82 */ /* 0x000f700000000a00 */
[----:B------:R-:W5:Y:S08]  /*1df0*/  @P3 LDC.64 R10, c[0x0][0x388] ;  /* 0x0000e200ff0a3b82 */ /* 0x000f700000000a00 */
[----:B------:R-:W5:Y:S01]  /*1e00*/  @P3 LDC.64 R12, c[0x0][0x390] ;  /* 0x0000e400ff0c3b82 */ /* 0x000f620000000a00 */
[----:B0-----:R-:W-:-:S04]  /*1e10*/  @P0 IMAD.WIDE R14, R27, 0x4, R14 ;  /* 0x000000041b0e0825 */ /* 0x001fc800078e020e */
[----:B-1----:R-:W-:Y:S01]  /*1e20*/  @P0 IMAD.WIDE R18, R22, 0x4, R18 ;  /* 0x0000000416120825 */ /* 0x002fe200078e0212 */
[-C--:B------:R-:W-:Y:S01]  /*1e30*/  IADD3 R22, PT, PT, R20, R3.reuse, RZ ;  /* 0x0000000314167210 */ /* 0x080fe20007ffe0ff */
[----:B------:R-:W5:Y:S02]  /*1e40*/  @P0 LDG.E R15, desc[UR12][R14.64] ;  /* 0x0000000c0e0f0981 */ /* 0x000f64000c1e1900 */
[----:B--2---:R-:W-:Y:S01]  /*1e50*/  @P1 IMAD.WIDE R16, R25, 0x4, R16 ;  /* 0x0000000419101825 */ /* 0x004fe200078e0210 */
[----:B------:R-:W-:Y:S01]  /*1e60*/  @P3 IADD3 R3, PT, PT, R22, R3, RZ ;  /* 0x0000000316033210 */ /* 0x000fe20007ffe0ff */
[----:B------:R-:W2:Y:S02]  /*1e70*/  @P0 LDG.E R19, desc[UR12][R18.64] ;  /* 0x0000000c12130981 */ /* 0x000ea4000c1e1900 */
[----:B---3--:R-:W-:Y:S02]  /*1e80*/  @P1 IMAD.WIDE R4, R20, 0x4, R4 ;  /* 0x0000000414041825 */ /* 0x008fe400078e0204 */
[----:B------:R-:W3:Y:S02]  /*1e90*/  @P1 LDG.E R17, desc[UR12][R16.64] ;  /* 0x0000000c10111981 */ /* 0x000ee4000c1e1900 */
[----:B----4-:R-:W-:-:S02]  /*1ea0*/  @P2 IMAD.WIDE R6, R22, 0x4, R6 ;  /* 0x0000000416062825 */ /* 0x010fc400078e0206 */
[----:B------:R-:W3:Y:S02]  /*1eb0*/  @P1 LDG.E R5, desc[UR12][R4.64] ;  /* 0x0000000c04051981 */ /* 0x000ee4000c1e1900 */
[----:B-----5:R-:W-:Y:S02]  /*1ec0*/  @P2 IMAD.WIDE R8, R23, 0x4, R8 ;  /* 0x0000000417082825 */ /* 0x020fe400078e0208 */
[----:B------:R-:W4:Y:S02]  /*1ed0*/  @P2 LDG.E R7, desc[UR12][R6.64] ;  /* 0x0000000c06072981 */ /* 0x000f24000c1e1900 */
[----:B------:R-:W-:Y:S02]  /*1ee0*/  @P3 IMAD.WIDE R10, R21, 0x4, R10 ;  /* 0x00000004150a3825 */ /* 0x000fe400078e020a */
[----:B------:R-:W4:Y:S02]  /*1ef0*/  @P2 LDG.E R8, desc[UR12][R8.64] ;  /* 0x0000000c08082981 */ /* 0x000f24000c1e1900 */
[----:B------:R-:W-:-:S02]  /*1f00*/  @P3 IMAD.WIDE R12, R3, 0x4, R12 ;  /* 0x00000004030c3825 */ /* 0x000fc400078e020c */
[----:B------:R-:W5:Y:S04]  /*1f10*/  @P3 LDG.E R10, desc[UR12][R10.64] ;  /* 0x0000000c0a0a3981 */ /* 0x000f68000c1e1900 */
[----:B------:R-:W5:Y:S01]  /*1f20*/  @P3 LDG.E R13, desc[UR12][R12.64] ;  /* 0x0000000c0c0d3981 */ /* 0x000f62000c1e1900 */
[----:B------:R-:W-:Y:S01]  /*1f30*/  UIADD3 UR4, UPT, UPT, UR4, 0x4, URZ ;  /* 0x0000000404047890 */ /* 0x000fe2000fffe0ff */
[----:B--2---:R-:W-:-:S04]  /*1f40*/  @P0 FFMA R2, R19, R15, R2 ;  /* 0x0000000f13020223 */ /* 0x004fc80000000002 */
[----:B---3--:R-:W-:-:S04]  /*1f50*/  @P1 FFMA R2, R5, R17, R2 ;  /* 0x0000001105021223 */ /* 0x008fc80000000002 */
[----:B----4-:R-:W-:-:S04]  /*1f60*/  @P2 FFMA R2, R7, R8, R2 ;  /* 0x0000000807022223 */ /* 0x010fc80000000002 */
[----:B-----5:R-:W-:-:S07]  /*1f70*/  @P3 FFMA R2, R13, R10, R2 ;  /* 0x0000000a0d023223 */ /* 0x020fce0000000002 */
.L_x_31:
[----:B------:R-:W-:Y:S05]  /*1f80*/  BRA.U !UP1, `(.L_x_28) ;  /* 0x0000000109ac7547 */ /* 0x000fea000b800000 */
[----:B------:R-:W-:Y:S02]  /*1f90*/  UISETP.NE.AND UP0, UPT, UR7, 0x1, UPT ;  /* 0x000000010700788c */ /* 0x000fe4000bf05270 */
[----:B------:R-:W-:-:S04]  /*1fa0*/  ULOP3.LUT UR5, UR5, 0x1, URZ, 0xc0, !UPT ;  /* 0x0000000105057892 */ /* 0x000fc8000f8ec0ff */
[----:B------:R-:W-:-:S03]  /*1fb0*/  UISETP.NE.U32.AND UP1, UPT, UR5, 0x1, UPT ;  /* 0x000000010500788c */ /* 0x000fc6000bf25070 */
[----:B------:R-:W-:Y:S08]  /*1fc0*/  BRA.U !UP0, `(.L_x_32) ;  /* 0x0000000108647547 */ /* 0x000ff0000b800000 */
[----:B------:R-:W3:Y:S08]  /*1fd0*/  LDC R3, c[0x0][0x3c4] ;  /* 0x0000f100ff037b82 */ /* 0x000ef00000000800 */
[----:B012---:R-:W0:Y:S01]  /*1fe0*/  LDC.64 R8, c[0x0][0x398] ;  /* 0x0000e600ff087b82 */ /* 0x007e220000000a00 */
[----:B---3--:R-:W-:-:S04]  /*1ff0*/  IMAD R21, R3, UR4, R0 ;  /* 0x0000000403157c24 */ /* 0x008fc8000f8e0200 */
[----:B0-----:R-:W-:-:S05]  /*2000*/  IMAD.WIDE R8, R21, 0x4, R8 ;  /* 0x0000000415087825 */ /* 0x001fca00078e0208 */
[----:B------:R-:W2:Y:S01]  /*2010*/  LDG.E R17, desc[UR12][R8.64] ;  /* 0x0000000c08117981 */ /* 0x000ea2000c1e1900 */
[----:B----4-:R-:W-:-:S05]  /*2020*/  IMAD.WIDE R10, R3, 0x4, R8 ;  /* 0x00000004030a7825 */ /* 0x010fca00078e0208 */
[----:B------:R-:W3:Y:S01]  /*2030*/  LDG.E R19, desc[UR12][R10.64] ;  /* 0x0000000c0a137981 */ /* 0x000ee2000c1e1900 */
[----:B--2---:R-:W-:Y:S02]  /*2040*/  ISETP.NE.AND P0, PT, R17, -0x1, PT ;  /* 0xffffffff1100780c */ /* 0x004fe40003f05270 */
[----:B---3--:R-:W-:-:S11]  /*2050*/  ISETP.NE.AND P1, PT, R19, -0x1, PT ;  /* 0xffffffff1300780c */ /* 0x008fd60003f25270 */
[----:B------:R-:W0:Y:S02]  /*2060*/  @P0 LDC.64 R6, c[0x0][0x390] ;  /* 0x0000e400ff060b82 */ /* 0x000e240000000a00 */
[----:B------:R-:W-:-:S06]  /*2070*/  @P1 IADD3 R3, PT, PT, R21, R3, RZ ;  /* 0x0000000315031210 */ /* 0x000fcc0007ffe0ff */
[----:B------:R-:W1:Y:S08]  /*2080*/  @P0 LDC.64 R12, c[0x0][0x388] ;  /* 0x0000e200ff0c0b82 */ /* 0x000e700000000a00 */
[----:B------:R-:W2:Y:S08]  /*2090*/  @P1 LDC.64 R14, c[0x0][0x390] ;  /* 0x0000e400ff0e1b82 */ /* 0x000eb00000000a00 */
[----:B------:R-:W3:Y:S01]  /*20a0*/  @P1 LDC.64 R4, c[0x0][0x388] ;  /* 0x0000e200ff041b82 */ /* 0x000ee20000000a00 */
[----:B0-----:R-:W-:-:S06]  /*20b0*/  @P0 IMAD.WIDE R6, R21, 0x4, R6 ;  /* 0x0000000415060825 */ /* 0x001fcc00078e0206 */
[----:B------:R-:W4:Y:S01]  /*20c0*/  @P0 LDG.E R7, desc[UR12][R6.64] ;  /* 0x0000000c06070981 */ /* 0x000f22000c1e1900 */
[----:B-1----:R-:W-:-:S06]  /*20d0*/  @P0 IMAD.WIDE R8, R17, 0x4, R12 ;  /* 0x0000000411080825 */ /* 0x002fcc00078e020c */
[----:B------:R-:W4:Y:S01]  /*20e0*/  @P0 LDG.E R8, desc[UR12][R8.64] ;  /* 0x0000000c08080981 */ /* 0x000f22000c1e1900 */
[----:B--2---:R-:W-:-:S06]  /*20f0*/  @P1 IMAD.WIDE R10, R3, 0x4, R14 ;  /* 0x00000004030a1825 */ /* 0x004fcc00078e020e */
[----:B------:R-:W2:Y:S01]  /*2100*/  @P1 LDG.E R11, desc[UR12][R10.64] ;  /* 0x0000000c0a0b1981 */ /* 0x000ea2000c1e1900 */
[----:B---3--:R-:W-:-:S06]  /*2110*/  @P1 IMAD.WIDE R4, R19, 0x4, R4 ;  /* 0x0000000413041825 */ /* 0x008fcc00078e0204 */
[----:B------:R-:W2:Y:S01]  /*2120*/  @P1 LDG.E R4, desc[UR12][R4.64] ;  /* 0x0000000c04041981 */ /* 0x000ea2000c1e1900 */
[----:B------:R-:W-:Y:S01]  /*2130*/  UIADD3 UR4, UPT, UPT, UR4, 0x2, URZ ;  /* 0x0000000204047890 */ /* 0x000fe2000fffe0ff */
[----:B----4-:R-:W-:-:S04]  /*2140*/  @P0 FFMA R2, R7, R8, R2 ;  /* 0x0000000807020223 */ /* 0x010fc80000000002 */
[----:B--2---:R-:W-:-:S07]  /*2150*/  @P1 FFMA R2, R11, R4, R2 ;  /* 0x000000040b021223 */ /* 0x004fce0000000002 */
.L_x_32:
[----:B------:R-:W-:Y:S05]  /*2160*/  BRA.U UP1, `(.L_x_28) ;  /* 0x0000000101347547 */ /* 0x000fea000b800000 */
[----:B------:R-:W3:Y:S08]  /*2170*/  LDC R3, c[0x0][0x3c4] ;  /* 0x0000f100ff037b82 */ /* 0x000ef00000000800 */
[----:B01----:R-:W0:Y:S01]  /*2180*/  LDC.64 R4, c[0x0][0x398] ;  /* 0x0000e600ff047b82 */ /* 0x003e220000000a00 */
[----:B---3--:R-:W-:-:S04]  /*2190*/  IMAD R3, R3, UR4, R0 ;  /* 0x0000000403037c24 */ /* 0x008fc8000f8e0200 */
[----:B0-----:R-:W-:-:S06]  /*21a0*/  IMAD.WIDE R4, R3, 0x4, R4 ;  /* 0x0000000403047825 */ /* 0x001fcc00078e0204 */
[----:B------:R-:W3:Y:S02]  /*21b0*/  LDG.E R5, desc[UR12][R4.64] ;  /* 0x0000000c04057981 */ /* 0x000ee4000c1e1900 */
[----:B---3--:R-:W-:-:S13]  /*21c0*/  ISETP.NE.AND P0, PT, R5, -0x1, PT ;  /* 0xffffffff0500780c */ /* 0x008fda0003f05270 */
[----:B------:R-:W0:Y:S08]  /*21d0*/  @P0 LDC.64 R6, c[0x0][0x390] ;  /* 0x0000e400ff060b82 */ /* 0x000e300000000a00 */
[----:B--2---:R-:W1:Y:S01]  /*21e0*/  @P0 LDC.64 R8, c[0x0][0x388] ;  /* 0x0000e200ff080b82 */ /* 0x004e620000000a00 */
[----:B0-----:R-:W-:-:S06]  /*21f0*/  @P0 IMAD.WIDE R6, R3, 0x4, R6 ;  /* 0x0000000403060825 */ /* 0x001fcc00078e0206 */
[----:B------:R-:W2:Y:S01]  /*2200*/  @P0 LDG.E R7, desc[UR12][R6.64] ;  /* 0x0000000c06070981 */ /* 0x000ea2000c1e1900 */
[----:B-1----:R-:W-:-:S06]  /*2210*/  @P0 IMAD.WIDE R8, R5, 0x4, R8 ;  /* 0x0000000405080825 */ /* 0x002fcc00078e0208 */
[----:B------:R-:W2:Y:S02]  /*2220*/  @P0 LDG.E R8, desc[UR12][R8.64] ;  /* 0x0000000c08080981 */ /* 0x000ea4000c1e1900 */
[----:B--2---:R-:W-:-:S07]  /*2230*/  @P0 FFMA R2, R7, R8, R2 ;  /* 0x0000000807020223 */ /* 0x004fce0000000002 */
.L_x_28:
[----:B01----:R-:W0:Y:S02]  /*2240*/  LDC.64 R4, c[0x0][0x3d0] ;  /* 0x0000f400ff047b82 */ /* 0x003e240000000a00 */
[----:B0-----:R-:W3:Y:S02]  /*2250*/  LDG.E R3, desc[UR12][R4.64] ;  /* 0x0000000c04037981 */ /* 0x001ee4000c1e1900 */
[----:B---3--:R-:W-:-:S13]  /*2260*/  ISETP.GE.AND P0, PT, R3, 0x1, PT ;  /* 0x000000010300780c */ /* 0x008fda0003f06270 */
[----:B------:R-:W-:Y:S05]  /*2270*/  @!P0 BRA `(.L_x_33) ;  /* 0x0000000800e88947 */ /* 0x000fea0003800000 */
[C---:B------:R-:W-:Y:S01]  /*2280*/  ISETP.GE.U32.AND P1, PT, R3.reuse, 0x8, PT ;  /* 0x000000080300780c */ /* 0x040fe20003f26070 */
[----:B------:R-:W-:Y:S01]  /*2290*/  HFMA2 R5, -RZ, RZ, 0, 0 ;  /* 0x00000000ff057431 */ /* 0x000fe200000001ff */
[----:B------:R-:W-:-:S04]  /*22a0*/  LOP3.LUT R4, R3, 0x7, RZ, 0xc0, !PT ;  /* 0x0000000703047812 */ /* 0x000fc800078ec0ff */
[----:B------:R-:W-:-:S07]  /*22b0*/  ISETP.NE.AND P0, PT, R4, RZ, PT ;  /* 0x000000ff0400720c */ /* 0x000fce0003f05270 */
[----:B------:R-:W-:Y:S06]  /*22c0*/  @!P1 BRA `(.L_x_34) ;  /* 0x00000004006c9947 */ /* 0x000fec0003800000 */
[----:B------:R-:W0:Y:S01]  /*22d0*/  LDCU.128 UR4, c[0x0][0x3a0] ;  /* 0x00007400ff0477ac */ /* 0x000e220008000c00 */
[----:B------:R-:W-:Y:S01]  /*22e0*/  LOP3.LUT R5, R3, 0x7ffffff8, RZ, 0xc0, !PT ;  /* 0x7ffffff803057812 */ /* 0x000fe200078ec0ff */
[----:B------:R-:W1:Y:S03]  /*22f0*/  LDCU.64 UR10, c[0x0][0x3b0] ;  /* 0x00007600ff0a77ac */ /* 0x000e660008000a00 */
[----:B--2---:R-:W-:Y:S01]  /*2300*/  IADD3 R23, PT, PT, -R5, RZ, RZ ;  /* 0x000000ff05177210 */ /* 0x004fe20007ffe1ff */
[----:B0-----:R-:W-:Y:S02]  /*2310*/  UIADD3 UR8, UP0, UPT, UR6, 0x10, URZ ;  /* 0x0000001006087890 */ /* 0x001fe4000ff1e0ff */
[----:B------:R-:W-:Y:S02]  /*2320*/  UIADD3 UR6, UP1, UPT, UR4, 0x10, URZ ;  /* 0x0000001004067890 */ /* 0x000fe4000ff3e0ff */
[----:B-1----:R-:W-:-:S02]  /*2330*/  UIADD3 UR4, UP2, UPT, UR10, 0x10, URZ ;  /* 0x000000100a047890 */ /* 0x002fc4000ff5e0ff */
[----:B------:R-:W-:Y:S01]  /*2340*/  UIADD3.X UR9, UPT, UPT, URZ, UR7, URZ, UP0, !UPT ;  /* 0x00000007ff097290 */ /* 0x000fe200087fe4ff */
[----:B------:R-:W-:Y:S01]  /*2350*/  MOV R8, UR8 ;  /* 0x0000000800087c02 */ /* 0x000fe20008000f00 */
[----:B------:R-:W-:Y:S01]  /*2360*/  UIADD3.X UR7, UPT, UPT, URZ, UR5, URZ, UP1, !UPT ;  /* 0x00000005ff077290 */ /* 0x000fe20008ffe4ff */
[----:B------:R-:W-:Y:S01]  /*2370*/  MOV R14, UR6 ;  /* 0x00000006000e7c02 */ /* 0x000fe20008000f00 */
[----:B------:R-:W-:Y:S01]  /*2380*/  UIADD3.X UR5, UPT, UPT, URZ, UR11, URZ, UP2, !UPT ;  /* 0x0000000bff057290 */ /* 0x000fe200097fe4ff */
[----:B------:R-:W-:Y:S02]  /*2390*/  MOV R12, UR4 ;  /* 0x00000004000c7c02 */ /* 0x000fe40008000f00 */
[----:B------:R-:W-:Y:S02]  /*23a0*/  MOV R9, UR9 ;  /* 0x0000000900097c02 */ /* 0x000fe40008000f00 */
[----:B------:R-:W-:Y:S02]  /*23b0*/  MOV R19, UR7 ;  /* 0x0000000700137c02 */ /* 0x000fe40008000f00 */
[----:B------:R-:W-:-:S07]  /*23c0*/  MOV R13, UR5 ;  /* 0x00000005000d7c02 */ /* 0x000fce0008000f00 */
.L_x_35:
[----:B------:R-:W2:Y:S04]  /*23d0*/  LDG.E R7, desc[UR12][R8.64+-0x10] ;  /* 0xfffff00c08077981 */ /* 0x000ea8000c1e1900 */
[----:B----4-:R-:W3:Y:S04]  /*23e0*/  LDG.E R11, desc[UR12][R8.64+-0xc] ;  /* 0xfffff40c080b7981 */ /* 0x010ee8000c1e1900 */
[----:B------:R-:W4:Y:S04]  /*23f0*/  LDG.E R21, desc[UR12][R8.64+-0x8] ;  /* 0xfffff80c08157981 */ /* 0x000f28000c1e1900 */
[----:B------:R-:W5:Y:S04]  /*2400*/  LDG.E R25, desc[UR12][R8.64+-0x4] ;  /* 0xfffffc0c08197981 */ /* 0x000f68000c1e1900 */
[----:B------:R-:W5:Y:S04]  /*2410*/  LDG.E R15, desc[UR12][R8.64] ;  /* 0x0000000c080f7981 */ /* 0x000f68000c1e1900 */
[----:B------:R-:W5:Y:S04]  /*2420*/  LDG.E R17, desc[UR12][R8.64+0x4] ;  /* 0x0000040c08117981 */ /* 0x000f68000c1e1900 */
[----:B------:R-:W5:Y:S01]  /*2430*/  LDG.E R18, desc[UR12][R8.64+0xc] ;  /* 0x00000c0c08127981 */ /* 0x000f62000c1e1900 */
[----:B--2---:R-:W-:-:S02]  /*2440*/  ISETP.NE.AND P1, PT, R7, R0, PT ;  /* 0x000000000700720c */ /* 0x004fc40003f25270 */
[----:B---3--:R-:W-:-:S11]  /*2450*/  ISETP.NE.AND P6, PT, R11, R0, PT ;  /* 0x000000000b00720c */ /* 0x008fd60003fc5270 */
[----:B------:R-:W2:Y:S01]  /*2460*/  @!P1 LDG.E R27, desc[UR12][R12.64+-0x10] ;  /* 0xfffff00c0c1b9981 */ /* 0x000ea2000c1e1900 */
[----:B------:R-:W2:Y:S03]  /*2470*/  @!P1 LDC.64 R10, c[0x0][0x388] ;  /* 0x0000e200ff0a9b82 */ /* 0x000ea60000000a00 */
[----:B------:R-:W3:Y:S05]  /*2480*/  @!P6 LDG.E R16, desc[UR12][R12.64+-0xc] ;  /* 0xfffff40c0c10e981 */ /* 0x000eea000c1e1900 */
[----:B------:R-:W3:Y:S01]  /*2490*/  @!P6 LDC.64 R6, c[0x0][0x388] ;  /* 0x0000e200ff06eb82 */ /* 0x000ee20000000a00 */
[----:B----4-:R-:W-:-:S02]  /*24a0*/  ISETP.NE.AND P5, PT, R21, R0, PT ;  /* 0x000000001500720c */ /* 0x010fc40003fa5270 */
[-C--:B-----5:R-:W-:Y:S02]  /*24b0*/  ISETP.NE.AND P4, PT, R25, R0.reuse, PT ;  /* 0x000000001900720c */ /* 0x0a0fe40003f85270 */
[----:B------:R-:W-:-:S09]  /*24c0*/  ISETP.NE.AND P3, PT, R15, R0, PT ;  /* 0x000000000f00720c */ /* 0x000fd20003f65270 */
[----:B------:R-:W4:Y:S01]  /*24d0*/  @!P5 LDG.E R25, desc[UR12][R12.64+-0x8] ;  /* 0xfffff80c0c19d981 */ /* 0x000f22000c1e1900 */
[----:B------:R-:W-:Y:S01]  /*24e0*/  ISETP.NE.AND P2, PT, R17, R0, PT ;  /* 0x000000001100720c */ /* 0x000fe20003f45270 */
[----:B------:R-:W0:Y:S02]  /*24f0*/  @!P4 LDC.64 R20, c[0x0][0x388] ;  /* 0x0000e200ff14cb82 */ /* 0x000e240000000a00 */
[----:B------:R-:W5:Y:S10]  /*2500*/  @!P3 LDG.E R22, desc[UR12][R12.64] ;  /* 0x0000000c0c16b981 */ /* 0x000f74000c1e1900 */
[----:B------:R-:W5:Y:S01]  /*2510*/  @!P2 LDG.E R24, desc[UR12][R12.64+0x4] ;  /* 0x0000040c0c18a981 */ /* 0x000f62000c1e1900 */
[----:B--2---:R-:W-:-:S03]  /*2520*/  @!P1 IMAD.WIDE R10, R27, 0x4, R10 ;  /* 0x000000041b0a9825 */ /* 0x004fc600078e020a */
[----:B------:R-:W0:Y:S04]  /*2530*/  @!P4 LDG.E R27, desc[UR12][R12.64+-0x4] ;  /* 0xfffffc0c0c1bc981 */ /* 0x000e28000c1e1900 */
[----:B------:R1:W2:Y:S01]  /*2540*/  @!P1 LDG.E R29, desc[UR12][R10.64] ;  /* 0x0000000c0a1d9981 */ /* 0x0002a2000c1e1900 */
[----:B---3--:R-:W-:-:S03]  /*2550*/  @!P6 IMAD.WIDE R6, R16, 0x4, R6 ;  /* 0x000000041006e825 */ /* 0x008fc600078e0206 */
[----:B------:R-:W3:Y:S04]  /*2560*/  LDG.E R16, desc[UR12][R8.64+0x8] ;  /* 0x0000080c08107981 */ /* 0x000ee8000c1e1900 */
[----:B------:R-:W4:Y:S01]  /*2570*/  @!P6 LDG.E R7, desc[UR12][R6.64] ;  /* 0x0000000c0607e981 */ /* 0x000f22000c1e1900 */
[----:B-1----:R-:W-:Y:S02]  /*2580*/  MOV R10, R14 ;  /* 0x0000000e000a7202 */ /* 0x002fe40000000f00 */
[----:B------:R-:W-:-:S05]  /*2590*/  MOV R11, R19 ;  /* 0x00000013000b7202 */ /* 0x000fca0000000f00 */
[----:B------:R-:W2:Y:S04]  /*25a0*/  @!P1 LDG.E R19, desc[UR12][R10.64+-0x10] ;  /* 0xfffff00c0a139981 */ /* 0x000ea8000c1e1900 */
[----:B------:R-:W4:Y:S01]  /*25b0*/  @!P6 LDG.E R14, desc[UR12][R10.64+-0xc] ;  /* 0xfffff40c0a0ee981 */ /* 0x000f22000c1e1900 */
[----:B--2---:R-:W-:Y:S01]  /*25c0*/  @!P1 FFMA R2, R19, R29, R2 ;  /* 0x0000001d13029223 */ /* 0x004fe20000000002 */
[-C--:B---3--:R-:W-:Y:S01]  /*25d0*/  ISETP.NE.AND P1, PT, R16, R0.reuse, PT ;  /* 0x000000001000720c */ /* 0x088fe20003f25270 */
[----:B0-----:R-:W-:Y:S01]  /*25e0*/  @!P4 IMAD.WIDE R20, R27, 0x4, R20 ;  /* 0x000000041b14c825 */ /* 0x001fe200078e0214 */
[----:B------:R-:W5:Y:S03]  /*25f0*/  @!P3 LDC.64 R16, c[0x0][0x388] ;  /* 0x0000e200ff10bb82 */ /* 0x000f660000000a00 */
[----:B----4-:R-:W-:Y:S01]  /*2600*/  @!P6 FFMA R2, R14, R7, R2 ;  /* 0x000000070e02e223 */ /* 0x010fe20000000002 */
[----:B------:R-:W-:Y:S01]  /*2610*/  ISETP.NE.AND P6, PT, R18, R0, PT ;  /* 0x000000001200720c */ /* 0x000fe20003fc5270 */
[----:B------:R-:W2:Y:S04]  /*2620*/  @!P5 LDG.E R27, desc[UR12][R10.64+-0x8] ;  /* 0xfffff80c0a1bd981 */ /* 0x000ea8000c1e1900 */
[----:B------:R0:W3:Y:S01]  /*2630*/  @!P4 LDG.E R26, desc[UR12][R20.64] ;  /* 0x0000000c141ac981 */ /* 0x0000e2000c1e1900 */
[----:B------:R-:W1:Y:S03]  /*2640*/  @!P5 LDC.64 R18, c[0x0][0x388] ;  /* 0x0000e200ff12db82 */ /* 0x000e660000000a00 */
[----:B------:R-:W4:Y:S04]  /*2650*/  @!P1 LDG.E R6, desc[UR12][R12.64+0x8] ;  /* 0x0000080c0c069981 */ /* 0x000f28000c1e1900 */
[----:B------:R-:W2:Y:S01]  /*2660*/  @!P6 LDG.E R7, desc[UR12][R12.64+0xc] ;  /* 0x00000c0c0c07e981 */ /* 0x000ea2000c1e1900 */
[----:B------:R-:W5:Y:S03]  /*2670*/  @!P2 LDC.64 R14, c[0x0][0x388] ;  /* 0x0000e200ff0eab82 */ /* 0x000f660000000a00 */
[----:B------:R-:W3:Y:S05]  /*2680*/  @!P4 LDG.E R29, desc[UR12][R10.64+-0x4] ;  /* 0xfffffc0c0a1dc981 */ /* 0x000eea000c1e1900 */
[----:B0-----:R-:W2:Y:S01]  /*2690*/  @!P6 LDC.64 R20, c[0x0][0x388] ;  /* 0x0000e200ff14eb82 */ /* 0x001ea20000000a00 */
[----:B-1----:R-:W-:-:S05]  /*26a0*/  @!P5 IMAD.WIDE R18, R25, 0x4, R18 ;  /* 0x000000041912d825 */ /* 0x002fca00078e0212 */
[----:B------:R0:W3:Y:S02]  /*26b0*/  @!P5 LDG.E R25, desc[UR12][R18.64] ;  /* 0x0000000c1219d981 */ /* 0x0000e4000c1e1900 */
[----:B0-----:R-:W4:Y:S01]  /*26c0*/  @!P1 LDC.64 R18, c[0x0][0x388] ;  /* 0x0000e200ff129b82 */ /* 0x001f220000000a00 */
[----:B-----5:R-:W-:Y:S02]  /*26d0*/  @!P3 IMAD.WIDE R16, R22, 0x4, R16 ;  /* 0x000000041610b825 */ /* 0x020fe400078e0210 */
[----:B------:R-:W5:Y:S02]  /*26e0*/  @!P3 LDG.E R22, desc[UR12][R10.64] ;  /* 0x0000000c0a16b981 */ /* 0x000f64000c1e1900 */
[----:B------:R-:W-:Y:S02]  /*26f0*/  @!P2 IMAD.WIDE R14, R24, 0x4, R14 ;  /* 0x00000004180ea825 */ /* 0x000fe400078e020e */
[----:B------:R-:W5:Y:S04]  /*2700*/  @!P3 LDG.E R17, desc[UR12][R16.64] ;  /* 0x0000000c1011b981 */ /* 0x000f68000c1e1900 */
[----:B------:R0:W5:Y:S04]  /*2710*/  @!P2 LDG.E R15, desc[UR12][R14.64] ;  /* 0x0000000c0e0fa981 */ /* 0x000168000c1e1900 */
[----:B------:R-:W5:Y:S01]  /*2720*/  @!P1 LDG.E R24, desc[UR12][R10.64+0x8] ;  /* 0x0000080c0a189981 */ /* 0x000f62000c1e1900 */
[----:B----4-:R-:W-:-:S03]  /*2730*/  @!P1 IMAD.WIDE R18, R6, 0x4, R18 ;  /* 0x0000000406129825 */ /* 0x010fc600078e0212 */
[----:B------:R-:W4:Y:S01]  /*2740*/  @!P2 LDG.E R6, desc[UR12][R10.64+0x4] ;  /* 0x0000040c0a06a981 */ /* 0x000f22000c1e1900 */
[----:B--2---:R-:W-:-:S03]  /*2750*/  @!P6 IMAD.WIDE R20, R7, 0x4, R20 ;  /* 0x000000040714e825 */ /* 0x004fc600078e0214 */
[----:B------:R-:W2:Y:S04]  /*2760*/  @!P1 LDG.E R19, desc[UR12][R18.64] ;  /* 0x0000000c12139981 */ /* 0x000ea8000c1e1900 */
[----:B------:R-:W2:Y:S04]  /*2770*/  @!P6 LDG.E R21, desc[UR12][R20.64] ;  /* 0x0000000c1415e981 */ /* 0x000ea8000c1e1900 */
[----:B------:R-:W2:Y:S01]  /*2780*/  @!P6 LDG.E R7, desc[UR12][R10.64+0xc] ;  /* 0x00000c0c0a07e981 */ /* 0x000ea2000c1e1900 */
[----:B------:R-:W-:Y:S01]  /*2790*/  IADD3 R23, PT, PT, R23, 0x8, RZ ;  /* 0x0000000817177810 */ /* 0x000fe20007ffe0ff */
[----:B---3--:R-:W-:-:S03]  /*27a0*/  @!P5 FFMA R2, R27, R25, R2 ;  /* 0x000000191b02d223 */ /* 0x008fc60000000002 */
[----:B------:R-:W-:Y:S01]  /*27b0*/  ISETP.NE.AND P5, PT, R23, RZ, PT ;  /* 0x000000ff1700720c */ /* 0x000fe20003fa5270 */
[----:B------:R-:W-:Y:S01]  /*27c0*/  @!P4 FFMA R2, R29, R26, R2 ;  /* 0x0000001a1d02c223 */ /* 0x000fe20000000002 */
[----:B------:R-:W-:-:S03]  /*27d0*/  IADD3 R12, P4, PT, R12, 0x20, RZ ;  /* 0x000000200c0c7810 */ /* 0x000fc60007f9e0ff */
[----:B-----5:R-:W-:Y:S01]  /*27e0*/  @!P3 FFMA R2, R22, R17, R2 ;  /* 0x000000111602b223 */ /* 0x020fe20000000002 */
[----:B0-----:R-:W-:Y:S02]  /*27f0*/  IADD3 R14, P3, PT, R10, 0x20, RZ ;  /* 0x000000200a0e7810 */ /* 0x001fe40007f7e0ff */
[----:B------:R-:W-:Y:S01]  /*2800*/  IADD3.X R13, PT, PT, RZ, R13, RZ, P4, !PT ;  /* 0x0000000dff0d7210 */ /* 0x000fe200027fe4ff */
[----:B----4-:R-:W-:Y:S01]  /*2810*/  @!P2 FFMA R2, R6, R15, R2 ;  /* 0x0000000f0602a223 */ /* 0x010fe20000000002 */
[----:B------:R-:W-:-:S03]  /*2820*/  IADD3 R8, P2, PT, R8, 0x20, RZ ;  /* 0x0000002008087810 */ /* 0x000fc60007f5e0ff */
[----:B--2---:R-:W-:Y:S01]  /*2830*/  @!P1 FFMA R2, R24, R19, R2 ;  /* 0x0000001318029223 */ /* 0x004fe20000000002 */
[----:B------:R-:W-:Y:S02]  /*2840*/  IADD3.X R9, PT, PT, RZ, R9, RZ, P2, !PT ;  /* 0x00000009ff097210 */ /* 0x000fe400017fe4ff */
[----:B------:R-:W-:Y:S01]  /*2850*/  IADD3.X R19, PT, PT, RZ, R11, RZ, P3, !PT ;  /* 0x0000000bff137210 */ /* 0x000fe20001ffe4ff */
[----:B------:R-:W-:Y:S01]  /*2860*/  @!P6 FFMA R2, R7, R21, R2 ;  /* 0x000000150702e223 */ /* 0x000fe20000000002 */
[----:B------:R-:W-:Y:S06]  /*2870*/  @P5 BRA `(.L_x_35) ;  /* 0xfffffff800d45947 */ /* 0x000fec000383ffff */
.L_x_34:
[----:B------:R-:W-:Y:S05]  /*2880*/  @!P0 BRA `(.L_x_33) ;  /* 0x0000000400648947 */ /* 0x000fea0003800000 */
[----:B------:R-:W-:Y:S02]  /*2890*/  ISETP.GE.U32.AND P0, PT, R4, 0x4, PT ;  /* 0x000000040400780c */ /* 0x000fe40003f06070 */
[----:B--2---:R-:W-:-:S04]  /*28a0*/  LOP3.LUT R14, R3, 0x3, RZ, 0xc0, !PT ;  /* 0x00000003030e7812 */ /* 0x004fc800078ec0ff */
[----:B------:R-:W-:-:S07]  /*28b0*/  ISETP.NE.AND P4, PT, R14, RZ, PT ;  /* 0x000000ff0e00720c */ /* 0x000fce0003f85270 */
[----:B------:R-:W-:Y:S06]  /*28c0*/  @!P0 BRA `(.L_x_36) ;  /* 0x00000000009c8947 */ /* 0x000fec0003800000 */
[----:B------:R-:W0:Y:S08]  /*28d0*/  LDC.64 R6, c[0x0][0x3a8] ;  /* 0x0000ea00ff067b82 */ /* 0x000e300000000a00 */
[----:B------:R-:W1:Y:S01]  /*28e0*/  LDC.64 R18, c[0x0][0x3b0] ;  /* 0x0000ec00ff127b82 */ /* 0x000e620000000a00 */
[----:B0-----:R-:W-:-:S05]  /*28f0*/  IMAD.WIDE.U32 R6, R5, 0x4, R6 ;  /* 0x0000000405067825 */ /* 0x001fca00078e0006 */
[----:B------:R-:W2:Y:S04]  /*2900*/  LDG.E R9, desc[UR12][R6.64] ;  /* 0x0000000c06097981 */ /* 0x000ea8000c1e1900 */
[----:B----4-:R-:W3:Y:S04]  /*2910*/  LDG.E R11, desc[UR12][R6.64+0x4] ;  /* 0x0000040c060b7981 */ /* 0x010ee8000c1e1900 */
[----:B------:R-:W4:Y:S04]  /*2920*/  LDG.E R13, desc[UR12][R6.64+0x8] ;  /* 0x0000080c060d7981 */ /* 0x000f28000c1e1900 */
[----:B------:R-:W5:Y:S01]  /*2930*/  LDG.E R15, desc[UR12][R6.64+0xc] ;  /* 0x00000c0c060f7981 */ /* 0x000f62000c1e1900 */
[----:B-1----:R-:W-:Y:S01]  /*2940*/  IMAD.WIDE.U32 R18, R5, 0x4, R18 ;  /* 0x0000000405127825 */ /* 0x002fe200078e0012 */
[----:B--2---:R-:W-:-:S02]  /*2950*/  ISETP.NE.AND P0, PT, R9, R0, PT ;  /* 0x000000000900720c */ /* 0x004fc40003f05270 */
[----:B------:R-:W0:Y:S01]  /*2960*/  LDC.64 R8, c[0x0][0x3a0] ;  /* 0x0000e800ff087b82 */ /* 0x000e220000000a00 */
[-C--:B---3--:R-:W-:Y:S02]  /*2970*/  ISETP.NE.AND P1, PT, R11, R0.reuse, PT ;  /* 0x000000000b00720c */ /* 0x088fe40003f25270 */
[-C--:B----4-:R-:W-:Y:S02]  /*2980*/  ISETP.NE.AND P2, PT, R13, R0.reuse, PT ;  /* 0x000000000d00720c */ /* 0x090fe40003f45270 */
[----:B-----5:R-:W-:-:S06]  /*2990*/  ISETP.NE.AND P3, PT, R15, R0, PT ;  /* 0x000000000f00720c */ /* 0x020fcc0003f65270 */
[----:B------:R-:W2:Y:S01]  /*29a0*/  @!P0 LDG.E R21, desc[UR12][R18.64] ;  /* 0x0000000c12158981 */ /* 0x000ea2000c1e1900 */
[----:B------:R-:W2:Y:S03]  /*29b0*/  @!P0 LDC.64 R16, c[0x0][0x388] ;  /* 0x0000e200ff108b82 */ /* 0x000ea60000000a00 */
[----:B------:R-:W3:Y:S04]  /*29c0*/  @!P1 LDG.E R23, desc[UR12][R18.64+0x4] ;  /* 0x0000040c12179981 */ /* 0x000ee8000c1e1900 */
[----:B------:R-:W4:Y:S01]  /*29d0*/  @!P2 LDG.E R25, desc[UR12][R18.64+0x8] ;  /* 0x0000080c1219a981 */ /* 0x000f22000c1e1900 */
[----:B------:R-:W3:Y:S03]  /*29e0*/  @!P1 LDC.64 R12, c[0x0][0x388] ;  /* 0x0000e200ff0c9b82 */ /* 0x000ee60000000a00 */
[----:B------:R-:W5:Y:S01]  /*29f0*/  @!P3 LDG.E R15, desc[UR12][R18.64+0xc] ;  /* 0x00000c0c120fb981 */ /* 0x000f62000c1e1900 */
[----:B0-----:R-:W-:-:S04]  /*2a00*/  IMAD.WIDE.U32 R8, R5, 0x4, R8 ;  /* 0x0000000405087825 */ /* 0x001fc800078e0008 */
[----:B------:R-:W4:Y:S01]  /*2a10*/  @!P2 LDC.64 R10, c[0x0][0x388] ;  /* 0x0000e200ff0aab82 */ /* 0x000f220000000a00 */
[----:B------:R-:W5:Y:S07]  /*2a20*/  @!P1 LDG.E R19, desc[UR12][R8.64+0x4] ;  /* 0x0000040c08139981 */ /* 0x000f6e000c1e1900 */
[----:B------:R-:W5:Y:S01]  /*2a30*/  @!P3 LDC.64 R6, c[0x0][0x388] ;  /* 0x0000e200ff06bb82 */ /* 0x000f620000000a00 */
[----:B--2---:R-:W-:Y:S02]  /*2a40*/  @!P0 IMAD.WIDE R16, R21, 0x4, R16 ;  /* 0x0000000415108825 */ /* 0x004fe400078e0210 */
[----:B------:R-:W2:Y:S02]  /*2a50*/  @!P0 LDG.E R21, desc[UR12][R8.64] ;  /* 0x0000000c08158981 */ /* 0x000ea4000c1e1900 */
[----:B---3--:R-:W-:-:S02]  /*2a60*/  @!P1 IMAD.WIDE R12, R23, 0x4, R12 ;  /* 0x00000004170c9825 */ /* 0x008fc400078e020c */
[----:B------:R-:W2:Y:S02]  /*2a70*/  @!P0 LDG.E R16, desc[UR12][R16.64] ;  /* 0x0000000c10108981 */ /* 0x000ea4000c1e1900 */
[----:B----4-:R-:W-:Y:S02]  /*2a80*/  @!P2 IMAD.WIDE R10, R25, 0x4, R10 ;  /* 0x00000004190aa825 */ /* 0x010fe400078e020a */
[----:B------:R-:W3:Y:S02]  /*2a90*/  @!P1 LDG.E R12, desc[UR12][R12.64] ;  /* 0x0000000c0c0c9981 */ /* 0x000ee4000c1e1900 */
[----:B-----5:R-:W-:Y:S02]  /*2aa0*/  @!P3 IMAD.WIDE R6, R15, 0x4, R6 ;  /* 0x000000040f06b825 */ /* 0x020fe400078e0206 */
[----:B------:R-:W4:Y:S04]  /*2ab0*/  @!P2 LDG.E R10, desc[UR12][R10.64] ;  /* 0x0000000c0a0aa981 */ /* 0x000f28000c1e1900 */
[----:B------:R-:W4:Y:S04]  /*2ac0*/  @!P2 LDG.E R15, desc[UR12][R8.64+0x8] ;  /* 0x0000080c080fa981 */ /* 0x000f28000c1e1900 */
[----:B------:R-:W5:Y:S04]  /*2ad0*/  @!P3 LDG.E R23, desc[UR12][R8.64+0xc] ;  /* 0x00000c0c0817b981 */ /* 0x000f68000c1e1900 */
[----:B------:R-:W5:Y:S01]  /*2ae0*/  @!P3 LDG.E R6, desc[UR12][R6.64] ;  /* 0x0000000c0606b981 */ /* 0x000f62000c1e1900 */
[----:B------:R-:W-:Y:S01]  /*2af0*/  IADD3 R5, PT, PT, R5, 0x4, RZ ;  /* 0x0000000405057810 */ /* 0x000fe20007ffe0ff */
[----:B--2---:R-:W-:-:S04]  /*2b00*/  @!P0 FFMA R2, R21, R16, R2 ;  /* 0x0000001015028223 */ /* 0x004fc80000000002 */
[----:B---3--:R-:W-:-:S04]  /*2b10*/  @!P1 FFMA R2, R19, R12, R2 ;  /* 0x0000000c13029223 */ /* 0x008fc80000000002 */
[----:B----4-:R-:W-:-:S04]  /*2b20*/  @!P2 FFMA R2, R15, R10, R2 ;  /* 0x0000000a0f02a223 */ /* 0x010fc80000000002 */
[----:B-----5:R-:W-:-:S07]  /*2b30*/  @!P3 FFMA R2, R23, R6, R2 ;  /* 0x000000061702b223 */ /* 0x020fce0000000002 */
.L_x_36:
[----:B------:R-:W-:Y:S05]  /*2b40*/  @!P4 BRA `(.L_x_33) ;  /* 0x0000000000b4c947 */ /* 0x000fea0003800000 */
[----:B------:R-:W-:Y:S02]  /*2b50*/  ISETP.NE.AND P0, PT, R14, 0x1, PT ;  /* 0x000000010e00780c */ /* 0x000fe40003f05270 */
[----:B------:R-:W-:-:S04]  /*2b60*/  LOP3.LUT R3, R3, 0x1, RZ, 0xc0, !PT ;  /* 0x0000000103037812 */ /* 0x000fc800078ec0ff */
[----:B------:R-:W-:-:S07]  /*2b70*/  ISETP.NE.U32.AND P2, PT, R3, 0x1, PT ;  /* 0x000000010300780c */ /* 0x000fce0003f45070 */
[----:B------:R-:W-:Y:S06]  /*2b80*/  @!P0 BRA `(.L_x_37) ;  /* 0x00000000005c8947 */ /* 0x000fec0003800000 */
[----:B------:R-:W0:Y:S08]  /*2b90*/  LDC.64 R6, c[0x0][0x3a8] ;  /* 0x0000ea00ff067b82 */ /* 0x000e300000000a00 */
[----:B------:R-:W1:Y:S01]  /*2ba0*/  LDC.64 R8, c[0x0][0x3b0] ;  /* 0x0000ec00ff087b82 */ /* 0x000e620000000a00 */
[----:B0-----:R-:W-:-:S05]  /*2bb0*/  IMAD.WIDE.U32 R6, R5, 0x4, R6 ;  /* 0x0000000405067825 */ /* 0x001fca00078e0006 */
[----:B------:R-:W2:Y:S04]  /*2bc0*/  LDG.E R3, desc[UR12][R6.64] ;  /* 0x0000000c06037981 */ /* 0x000ea8000c1e1900 */
[----:B----4-:R-:W3:Y:S01]  /*2bd0*/  LDG.E R11, desc[UR12][R6.64+0x4] ;  /* 0x0000040c060b7981 */ /* 0x010ee2000c1e1900 */
[----:B-1----:R-:W-:Y:S02]  /*2be0*/  IMAD.WIDE.U32 R12, R5, 0x4, R8 ;  /* 0x00000004050c7825 */ /* 0x002fe400078e0008 */
[----:B------:R-:W0:Y:S01]  /*2bf0*/  LDC.64 R8, c[0x0][0x3a0] ;  /* 0x0000e800ff087b82 */ /* 0x000e220000000a00 */
[-C--:B--2---:R-:W-:Y:S02]  /*2c00*/  ISETP.NE.AND P0, PT, R3, R0.reuse, PT ;  /* 0x000000000300720c */ /* 0x084fe40003f05270 */
[----:B---3--:R-:W-:-:S11]  /*2c10*/  ISETP.NE.AND P1, PT, R11, R0, PT ;  /* 0x000000000b00720c */ /* 0x008fd60003f25270 */
[----:B------:R-:W2:Y:S01]  /*2c20*/  @!P0 LDG.E R3, desc[UR12][R12.64] ;  /* 0x0000000c0c038981 */ /* 0x000ea2000c1e1900 */
[----:B------:R-:W2:Y:S03]  /*2c30*/  @!P0 LDC.64 R14, c[0x0][0x388] ;  /* 0x0000e200ff0e8b82 */ /* 0x000ea60000000a00 */
[----:B------:R-:W3:Y:S01]  /*2c40*/  @!P1 LDG.E R19, desc[UR12][R12.64+0x4] ;  /* 0x0000040c0c139981 */ /* 0x000ee2000c1e1900 */
[----:B0-----:R-:W-:-:S04]  /*2c50*/  IMAD.WIDE.U32 R10, R5, 0x4, R8 ;  /* 0x00000004050a7825 */ /* 0x001fc800078e0008 */
[----:B------:R-:W3:Y:S01]  /*2c60*/  @!P1 LDC.64 R16, c[0x0][0x388] ;  /* 0x0000e200ff109b82 */ /* 0x000ee20000000a00 */
[----:B--2---:R-:W-:Y:S02]  /*2c70*/  @!P0 IMAD.WIDE R6, R3, 0x4, R14 ;  /* 0x0000000403068825 */ /* 0x004fe400078e020e */
[----:B------:R-:W2:Y:S02]  /*2c80*/  @!P0 LDG.E R3, desc[UR12][R10.64] ;  /* 0x0000000c0a038981 */ /* 0x000ea4000c1e1900 */
[----:B---3--:R-:W-:Y:S02]  /*2c90*/  @!P1 IMAD.WIDE R8, R19, 0x4, R16 ;  /* 0x0000000413089825 */ /* 0x008fe400078e0210 */
[----:B------:R-:W2:Y:S04]  /*2ca0*/  @!P0 LDG.E R6, desc[UR12][R6.64] ;  /* 0x0000000c06068981 */ /* 0x000ea8000c1e1900 */
[----:B------:R-:W3:Y:S04]  /*2cb0*/  @!P1 LDG.E R15, desc[UR12][R10.64+0x4] ;  /* 0x0000040c0a0f9981 */ /* 0x000ee8000c1e1900 */
[----:B------:R-:W3:Y:S01]  /*2cc0*/  @!P1 LDG.E R8, desc[UR12][R8.64] ;  /* 0x0000000c08089981 */ /* 0x000ee2000c1e1900 */
[----:B------:R-:W-:Y:S01]  /*2cd0*/  IADD3 R5, PT, PT, R5, 0x2, RZ ;  /* 0x0000000205057810 */ /* 0x000fe20007ffe0ff */
[----:B--2---:R-:W-:-:S04]  /*2ce0*/  @!P0 FFMA R2, R3, R6, R2 ;  /* 0x0000000603028223 */ /* 0x004fc80000000002 */
[----:B---3--:R-:W-:-:S07]  /*2cf0*/  @!P1 FFMA R2, R15, R8, R2 ;  /* 0x000000080f029223 */ /* 0x008fce0000000002 */
.L_x_37:
[----:B------:R-:W-:Y:S05]  /*2d00*/  @P2 BRA `(.L_x_33) ;  /* 0x0000000000442947 */ /* 0x000fea0003800000 */
[----:B------:R-:W0:Y:S02]  /*2d10*/  LDC.64 R6, c[0x0][0x3a8] ;  /* 0x0000ea00ff067b82 */ /* 0x000e240000000a00 */
[----:B0-----:R-:W-:-:S06]  /*2d20*/  IMAD.WIDE.U32 R6, R5, 0x4, R6 ;  /* 0x0000000405067825 */ /* 0x001fcc00078e0006 */
[----:B------:R-:W2:Y:S01]  /*2d30*/  LDG.E R7, desc[UR12][R6.64] ;  /* 0x0000000c06077981 */ /* 0x000ea2000c1e1900 */
[----:B------:R-:W-:Y:S01]  /*2d40*/  BSSY.RECONVERGENT B0, `(.L_x_33) ;  /* 0x000000d000007945 */ /* 0x000fe20003800200 */
[----:B--2---:R-:W-:-:S13]  /*2d50*/  ISETP.NE.AND P0, PT, R7, R0, PT ;  /* 0x000000000700720c */ /* 0x004fda0003f05270 */
[----:B------:R-:W-:Y:S05]  /*2d60*/  @P0 BRA `(.L_x_38) ;  /* 0x0000000000280947 */ /* 0x000fea0003800000 */
[----:B------:R-:W0:Y:S08]  /*2d70*/  LDC.64 R6, c[0x0][0x3b0] ;  /* 0x0000ec00ff067b82 */ /* 0x000e300000000a00 */
[----:B------:R-:W1:Y:S08]  /*2d80*/  LDC.64 R8, c[0x0][0x3a0] ;  /* 0x0000e800ff087b82 */ /* 0x000e700000000a00 */
[----:B----4-:R-:W2:Y:S01]  /*2d90*/  LDC.64 R10, c[0x0][0x388] ;  /* 0x0000e200ff0a7b82 */ /* 0x010ea20000000a00 */
[----:B0-----:R-:W-:-:S06]  /*2da0*/  IMAD.WIDE.U32 R6, R5, 0x4, R6 ;  /* 0x0000000405067825 */ /* 0x001fcc00078e0006 */
[----:B------:R-:W2:Y:S01]  /*2db0*/  LDG.E R7, desc[UR12][R6.64] ;  /* 0x0000000c06077981 */ /* 0x000ea2000c1e1900 */
[----:B-1----:R-:W-:-:S06]  /*2dc0*/  IMAD.WIDE.U32 R4, R5, 0x4, R8 ;  /* 0x0000000405047825 */ /* 0x002fcc00078e0008 */
[----:B------:R-:W3:Y:S01]  /*2dd0*/  LDG.E R5, desc[UR12][R4.64] ;  /* 0x0000000c04057981 */ /* 0x000ee2000c1e1900 */
[----:B--2---:R-:W-:-:S06]  /*2de0*/  IMAD.WIDE R8, R7, 0x4, R10 ;  /* 0x0000000407087825 */ /* 0x004fcc00078e020a */
[----:B------:R-:W3:Y:S02]  /*2df0*/  LDG.E R8, desc[UR12][R8.64] ;  /* 0x0000000c08087981 */ /* 0x000ee4000c1e1900 */
[----:B---3--:R-:W-:-:S07]  /*2e00*/  FFMA R2, R5, R8, R2 ;  /* 0x0000000805027223 */ /* 0x008fce0000000002 */
.L_x_38:
[----:B------:R-:W-:Y:S05]  /*2e10*/  BSYNC.RECONVERGENT B0 ;  /* 0x0000000000007941 */ /* 0x000fea0003800200 */
.L_x_33:
[----:B------:R-:W0:Y:S02]  /*2e20*/  LDC.64 R4, c[0x0][0x3b8] ;  /* 0x0000ee00ff047b82 */ /* 0x000e240000000a00 */
[----:B0-----:R-:W-:-:S05]  /*2e30*/  IMAD.WIDE R4, R0, 0x4, R4 ;  /* 0x0000000400047825 */ /* 0x001fca00078e0204 */
[----:B------:R-:W-:Y:S01]  /*2e40*/  STG.E desc[UR12][R4.64], R2 ;  /* 0x0000000204007986 */ /* 0x000fe2000c10190c */
[----:B------:R-:W-:Y:S05]  /*2e50*/  EXIT ;  /* 0x000000000000794d */ /* 0x000fea0003800000 */
.L_x_39:
[----:B------:R-:W-:-:S00]  /*2e60*/  BRA `(.L_x_39) ;  /* 0xfffffffc00fc7947 */ /* 0x000fc0000383ffff */
[----:B------:R-:W-:-:S00]  /*2e70*/  NOP ;  /* 0x0000000000007918 */ /* 0x000fc00000000000 */
        /* <DEDUP_REMOVED lines=8> */
.L_x_40:


//--------------------- .nv.shared.reserved.0     --------------------------
	.section	.nv.shared.reserved.0,"aw",@nobits
	.weak		__nv_reservedSMEM_offset_0_alias
	.size		__nv_reservedSMEM_offset_0_alias, 0, 64
	.other		__nv_reservedSMEM_offset_0_alias,@"STO_CUDA_RESERVED_SHARED STV_DEFAULT"
__nv_reservedSMEM_offset_0_alias:
	.zero		0
	.zero		64


//--------------------- .nv.constant0._Z14ELL_COO_kernelPKfS0_PfPiS1_S2_S2_S1_iiiS2_ --------------------------
	.section	.nv.constant0._Z14ELL_COO_kernelPKfS0_PfPiS1_S2_S2_S1_iiiS2_,"a",@progbits
	.sectionflags	@""
	.align	4
.nv.constant0._Z14ELL_COO_kernelPKfS0_PfPiS1_S2_S2_S1_iiiS2_:
	.zero		984


//--------------------- SYMBOLS --------------------------

	.type		.nv.reservedSmem.offset0,@object
	.size		.nv.reservedSmem.offset0,0x4
